	.headerflags	@"EF_CUDA_TEXMODE_UNIFIED EF_CUDA_64BIT_ADDRESS EF_CUDA_SM80 EF_CUDA_VIRTUAL_SM(EF_CUDA_SM80)"
	.elftype	@"ET_EXEC"


//--------------------- .nv.info                  --------------------------
	.section	.nv.info,"",@"SHT_CUDA_INFO"
	.align	4


	//----- nvinfo : EIATTR_REGCOUNT
	.align		4
        /*0000*/ 	.byte	0x04, 0x2f
        /*0002*/ 	.short	(.L_1 - .L_0)
	.align		4
.L_0:
        /*0004*/ 	.word	index@(candidate0)
        /*0008*/ 	.word	0x000000ff


	//----- nvinfo : EIATTR_MAX_STACK_SIZE
	.align		4
.L_1:
        /*000c*/ 	.byte	0x04, 0x23
        /*000e*/ 	.short	(.L_3 - .L_2)
	.align		4
.L_2:
        /*0010*/ 	.word	index@(candidate0)
        /*0014*/ 	.word	0x00000000


	//----- nvinfo : EIATTR_MIN_STACK_SIZE
	.align		4
.L_3:
        /*0018*/ 	.byte	0x04, 0x12
        /*001a*/ 	.short	(.L_5 - .L_4)
	.align		4
.L_4:
        /*001c*/ 	.word	index@(candidate0)
        /*0020*/ 	.word	0x00000030


	//----- nvinfo : EIATTR_FRAME_SIZE
	.align		4
.L_5:
        /*0024*/ 	.byte	0x04, 0x11
        /*0026*/ 	.short	(.L_7 - .L_6)
	.align		4
.L_6:
        /*0028*/ 	.word	index@(candidate0)
        /*002c*/ 	.word	0x00000030
.L_7:


//--------------------- .nv.info.candidate0       --------------------------
	.section	.nv.info.candidate0,"",@"SHT_CUDA_INFO"
	.align	4


	//----- nvinfo : EIATTR_CUDA_API_VERSION
	.align		4
        /*0000*/ 	.byte	0x04, 0x37
        /*0002*/ 	.short	(.L_9 - .L_8)
.L_8:
        /*0004*/ 	.word	0x00000075


	//----- nvinfo : EIATTR_SW2861232_WAR
	.align		4
.L_9:
        /*0008*/ 	.byte	0x01, 0x35
	.zero		2


	//----- nvinfo : EIATTR_PARAM_CBANK
	.align		4
        /*000c*/ 	.byte	0x04, 0x0a
        /*000e*/ 	.short	(.L_11 - .L_10)
	.align		4
.L_10:
        /*0010*/ 	.word	index@(.nv.constant0.candidate0)
        /*0014*/ 	.short	0x0160
        /*0016*/ 	.short	0x0020


	//----- nvinfo : EIATTR_CBANK_PARAM_SIZE
	.align		4
.L_11:
        /*0018*/ 	.byte	0x03, 0x19
        /*001a*/ 	.short	0x0020


	//----- nvinfo : EIATTR_KPARAM_INFO
	.align		4
        /*001c*/ 	.byte	0x04, 0x17
        /*001e*/ 	.short	(.L_13 - .L_12)
.L_12:
        /*0020*/ 	.word	0x00000000
        /*0024*/ 	.short	0x0003
        /*0026*/ 	.short	0x0018
        /*0028*/ 	.byte	0x00, 0xf0, 0x21, 0x00


	//----- nvinfo : EIATTR_KPARAM_INFO
	.align		4
.L_13:
        /*002c*/ 	.byte	0x04, 0x17
        /*002e*/ 	.short	(.L_15 - .L_14)
.L_14:
        /*0030*/ 	.word	0x00000000
        /*0034*/ 	.short	0x0002
        /*0036*/ 	.short	0x0010
        /*0038*/ 	.byte	0x00, 0xf0, 0x21, 0x00


	//----- nvinfo : EIATTR_KPARAM_INFO
	.align		4
.L_15:
        /*003c*/ 	.byte	0x04, 0x17
        /*003e*/ 	.short	(.L_17 - .L_16)
.L_16:
        /*0040*/ 	.word	0x00000000
        /*0044*/ 	.short	0x0001
        /*0046*/ 	.short	0x0008
        /*0048*/ 	.byte	0x00, 0xf0, 0x21, 0x00


	//----- nvinfo : EIATTR_KPARAM_INFO
	.align		4
.L_17:
        /*004c*/ 	.byte	0x04, 0x17
        /*004e*/ 	.short	(.L_19 - .L_18)
.L_18:
        /*0050*/ 	.word	0x00000000
        /*0054*/ 	.short	0x0000
        /*0056*/ 	.short	0x0000
        /*0058*/ 	.byte	0x00, 0xf0, 0x21, 0x00


	//----- nvinfo : EIATTR_MAXREG_COUNT
	.align		4
.L_19:
        /*005c*/ 	.byte	0x03, 0x1b
        /*005e*/ 	.short	0x00ff


	//----- nvinfo : EIATTR_EXIT_INSTR_OFFSETS
	.align		4
        /*0060*/ 	.byte	0x04, 0x1c
        /*0062*/ 	.short	(.L_21 - .L_20)


	//   ....[0]....
.L_20:
        /*0064*/ 	.word	0x0000cdd0


	//----- nvinfo : EIATTR_MAX_THREADS
	.align		4
.L_21:
        /*0068*/ 	.byte	0x04, 0x05
        /*006a*/ 	.short	(.L_23 - .L_22)
.L_22:
        /*006c*/ 	.word	0x00000068
        /*0070*/ 	.word	0x00000001
        /*0074*/ 	.word	0x00000001


	//----- nvinfo : EIATTR_CRS_STACK_SIZE
	.align		4
.L_23:
        /*0078*/ 	.byte	0x04, 0x1e
        /*007a*/ 	.short	(.L_25 - .L_24)
.L_24:
        /*007c*/ 	.word	0x00000000
.L_25:


//--------------------- .nv.rel.action            --------------------------
	.section	.nv.rel.action,"",@"SHT_CUDA_RELOCINFO"
	.align	8
	.sectionentsize	8
        /*0000*/ 	.byte	0x4b, 0x00, 0x00, 0x00, 0x00, 0x00, 0x00, 0x00, 0x00, 0x02, 0x02, 0x08, 0x10, 0x0a, 0x2f, 0x22
        /* <DEDUP_REMOVED lines=13> */


//--------------------- .nv.constant0.candidate0  --------------------------
	.section	.nv.constant0.candidate0,"a",@progbits
	.align	4
.nv.constant0.candidate0:
	.zero		384


//--------------------- .text.candidate0          --------------------------
	.section	.text.candidate0,"ax",@progbits
	.sectionflags	@"SHF_BARRIERS=1"
	.sectioninfo	@"SHI_REGISTERS=255"
	.align	128
        .global         candidate0
        .type           candidate0,@function
        .size           candidate0,(.L_x_9 - candidate0)
        .other          candidate0,@"STO_CUDA_ENTRY STV_DEFAULT"
candidate0:
.text.candidate0:
[----:B------:R-:W-:-:S02]  /*0000*/  MOV R1, c[0x0][0x28] ;  /* 0x00000a0000017a02 */ /* 0x000fc40000000f00 */
[----:B------:R-:W0:Y:S01]  /*0010*/  S2R R63, SR_TID.X ;  /* 0x00000000003f7919 */ /* 0x000e220000002100 */
[----:B------:R-:W-:Y:S01]  /*0020*/  HFMA2.MMA R6, -RZ, RZ, 0, 0 ;  /* 0x00000000ff067435 */ /* 0x000fe200000001ff */
[----:B------:R-:W-:Y:S01]  /*0030*/  IMAD.MOV.U32 R4, RZ, RZ, RZ ;  /* 0x000000ffff047224 */ /* 0x000fe200078e00ff */
[----:B------:R-:W-:Y:S01]  /*0040*/  HFMA2.MMA R2, -RZ, RZ, 0, 0 ;  /* 0x00000000ff027435 */ /* 0x000fe200000001ff */
[----:B------:R-:W-:Y:S01]  /*0050*/  IADD3 R1, R1, -0x30, RZ ;  /* 0xffffffd001017810 */ /* 0x000fe20007ffe0ff */
[----:B------:R-:W-:Y:S01]  /*0060*/  HFMA2.MMA R236, -RZ, RZ, 0, 0 ;  /* 0x00000000ffec7435 */ /* 0x000fe200000001ff */
[----:B------:R-:W-:Y:S01]  /*0070*/  MOV R226, RZ ;  /* 0x000000ff00e27202 */ /* 0x000fe20000000f00 */
[----:B------:R-:W-:Y:S01]  /*0080*/  HFMA2.MMA R60, -RZ, RZ, 0, 0 ;  /* 0x00000000ff3c7435 */ /* 0x000fe200000001ff */
[----:B------:R-:W-:Y:S01]  /*0090*/  MOV R54, RZ ;  /* 0x000000ff00367202 */ /* 0x000fe20000000f00 */
[----:B------:R1:W-:Y:S01]  /*00a0*/  STL [R1+0x4], R31 ;  /* 0x0000041f01007387 */ /* 0x0003e20000100800 */
[----:B------:R-:W-:Y:S01]  /*00b0*/  HFMA2.MMA R8, -RZ, RZ, 0, 0 ;  /* 0x00000000ff087435 */ /* 0x000fe200000001ff */
[----:B------:R-:W-:Y:S01]  /*00c0*/  MOV R22, RZ ;  /* 0x000000ff00167202 */ /* 0x000fe20000000f00 */
[----:B------:R-:W-:Y:S01]  /*00d0*/  HFMA2.MMA R98, -RZ, RZ, 0, 0 ;  /* 0x00000000ff627435 */ /* 0x000fe200000001ff */
[----:B------:R-:W-:Y:S01]  /*00e0*/  IMAD.MOV.U32 R132, RZ, RZ, RZ ;  /* 0x000000ffff847224 */ /* 0x000fe200078e00ff */
[----:B------:R-:W-:Y:S01]  /*00f0*/  HFMA2.MMA R58, -RZ, RZ, 0, 0 ;  /* 0x00000000ff3a7435 */ /* 0x000fe200000001ff */
[----:B------:R-:W-:Y:S01]  /*0100*/  IMAD.MOV.U32 R210, RZ, RZ, RZ ;  /* 0x000000ffffd27224 */ /* 0x000fe200078e00ff */
[----:B------:R-:W-:Y:S01]  /*0110*/  HFMA2.MMA R56, -RZ, RZ, 0, 0 ;  /* 0x00000000ff387435 */ /* 0x000fe200000001ff */
[----:B------:R-:W-:Y:S01]  /*0120*/  IMAD.MOV.U32 R96, RZ, RZ, RZ ;  /* 0x000000ffff607224 */ /* 0x000fe200078e00ff */
[----:B------:R-:W-:Y:S01]  /*0130*/  HFMA2.MMA R190, -RZ, RZ, 0, 0 ;  /* 0x00000000ffbe7435 */ /* 0x000fe200000001ff */
[----:B------:R2:W-:Y:S01]  /*0140*/  STL [R1], R28 ;  /* 0x0000001c01007387 */ /* 0x0005e20000100800 */
[----:B------:R-:W-:Y:S01]  /*0150*/  HFMA2.MMA R48, -RZ, RZ, 0, 0 ;  /* 0x00000000ff307435 */ /* 0x000fe200000001ff */
[----:B------:R-:W-:Y:S01]  /*0160*/  MOV R130, RZ ;  /* 0x000000ff00827202 */ /* 0x000fe20000000f00 */
[----:B------:R-:W-:Y:S01]  /*0170*/  HFMA2.MMA R124, -RZ, RZ, 0, 0 ;  /* 0x00000000ff7c7435 */ /* 0x000fe200000001ff */
[----:B------:R-:W-:Y:S01]  /*0180*/  IMAD.MOV.U32 R94, RZ, RZ, RZ ;  /* 0x000000ffff5e7224 */ /* 0x000fe200078e00ff */
[C---:B0-----:R-:W-:Y:S01]  /*0190*/  IADD3 R5, R63.reuse, 0x16c0, RZ ;  /* 0x000016c03f057810 */ /* 0x041fe20007ffe0ff */
[----:B------:R-:W-:Y:S01]  /*01a0*/  HFMA2.MMA R38, -RZ, RZ, 0, 0 ;  /* 0x00000000ff267435 */ /* 0x000fe200000001ff */
[C---:B------:R-:W-:Y:S01]  /*01b0*/  IADD3 R7, R63.reuse, 0x1a00, RZ ;  /* 0x00001a003f077810 */ /* 0x040fe20007ffe0ff */
[----:B------:R-:W-:Y:S01]  /*01c0*/  HFMA2.MMA R134, -RZ, RZ, 0, 0 ;  /* 0x00000000ff867435 */ /* 0x000fe200000001ff */
[----:B------:R-:W-:Y:S01]  /*01d0*/  IADD3 R3, R63, 0x1930, RZ ;  /* 0x000019303f037810 */ /* 0x000fe20007ffe0ff */
[----:B------:R-:W-:Y:S01]  /*01e0*/  IMAD.HI R231, R5, -0x6e5d4c3b, R4 ;  /* 0x91a2b3c505e77827 */ /* 0x000fe200078e0204 */
        /* <DEDUP_REMOVED lines=31> */
[----:B-1----:R-:W-:Y:S01]  /*03e0*/  IMAD.HI R31, R5, -0x6e5d4c3b, R4 ;  /* 0x91a2b3c5051f7827 */ /* 0x002fe200078e0204 */
        /* <DEDUP_REMOVED lines=28> */
[----:B------:R-:W-:Y:S01]  /*05b0*/  IADD3 R7, R63, 0x1c08, RZ ;  /* 0x00001c083f077810 */ /* 0x000fe20007ffe0ff */
[----:B------:R-:W-:Y:S01]  /*05c0*/  HFMA2.MMA R42, -RZ, RZ, 0, 0 ;  /* 0x00000000ff2a7435 */ /* 0x000fe200000001ff */
[----:B------:R-:W-:Y:S01]  /*05d0*/  MOV R206, RZ ;  /* 0x000000ff00ce7202 */ /* 0x000fe20000000f00 */
[----:B------:R-:W-:Y:S01]  /*05e0*/  IMAD.HI R13, R5, -0x6e5d4c3b, R4 ;  /* 0x91a2b3c5050d7827 */ /* 0x000fe200078e0204 */
[----:B------:R-:W-:Y:S01]  /*05f0*/  IADD3 R247, R63, 0x1658, RZ ;  /* 0x000016583ff77810 */ /* 0x000fe20007ffe0ff */
[----:B------:R-:W-:Y:S01]  /*0600*/  HFMA2.MMA R112, -RZ, RZ, 0, 0 ;  /* 0x00000000ff707435 */ /* 0x000fe200000001ff */
[----:B------:R-:W-:Y:S01]  /*0610*/  MOV R246, RZ ;  /* 0x000000ff00f67202 */ /* 0x000fe20000000f00 */
[----:B------:R-:W-:Y:S01]  /*0620*/  IMAD.HI R227, R55, -0x6e5d4c3b, R54 ;  /* 0x91a2b3c537e37827 */ /* 0x000fe200078e0236 */
[C---:B------:R-:W-:Y:S01]  /*0630*/  IADD3 R49, R63.reuse, 0x1178, RZ ;  /* 0x000011783f317810 */ /* 0x040fe20007ffe0ff */
[----:B------:R-:W-:Y:S01]  /*0640*/  HFMA2.MMA R200, -RZ, RZ, 0, 0 ;  /* 0x00000000ffc87435 */ /* 0x000fe200000001ff */
[----:B------:R-:W-:Y:S01]  /*0650*/  IADD3 R167, R63, 0x8f0, RZ ;  /* 0x000008f03fa77810 */ /* 0x000fe20007ffe0ff */
[----:B------:R-:W-:Y:S01]  /*0660*/  IMAD.HI R234, R61, -0x6e5d4c3b, R60 ;  /* 0x91a2b3c53dea7827 */ /* 0x000fe200078e023c */
[----:B------:R-:W-:Y:S01]  /*0670*/  MOV R60, R32 ;  /* 0x00000020003c7202 */ /* 0x000fe20000000f00 */
[----:B------:R-:W-:Y:S01]  /*0680*/  HFMA2.MMA R32, -RZ, RZ, 0, 0 ;  /* 0x00000000ff207435 */ /* 0x000fe200000001ff */
[----:B------:R-:W-:Y:S01]  /*0690*/  MOV R166, RZ ;  /* 0x000000ff00a67202 */ /* 0x000fe20000000f00 */
[----:B------:R-:W-:Y:S01]  /*06a0*/  IMAD.HI R10, R9, -0x6e5d4c3b, R8 ;  /* 0x91a2b3c5090a7827 */ /* 0x000fe200078e0208 */
[C---:B------:R-:W-:Y:S01]  /*06b0*/  IADD3 R213, R63.reuse, 0x888, RZ ;  /* 0x000008883fd57810 */ /* 0x040fe20007ffe0ff */
[----:B------:R-:W-:Y:S01]  /*06c0*/  HFMA2.MMA R88, -RZ, RZ, 0, 0 ;  /* 0x00000000ff587435 */ /* 0x000fe200000001ff */
[----:B------:R-:W-:Y:S01]  /*06d0*/  IADD3 R175, R63, 0x208, RZ ;  /* 0x000002083faf7810 */ /* 0x000fe20007ffe0ff */
[----:B------:R-:W-:Y:S01]  /*06e0*/  IMAD.HI R4, R23, -0x6e5d4c3b, R22 ;  /* 0x91a2b3c517047827 */ /* 0x000fe200078e0216 */
[----:B------:R-:W-:Y:S01]  /*06f0*/  MOV R174, RZ ;  /* 0x000000ff00ae7202 */ /* 0x000fe20000000f00 */
[----:B------:R-:W-:Y:S01]  /*0700*/  HFMA2.MMA R144, -RZ, RZ, 0, 0 ;  /* 0x00000000ff907435 */ /* 0x000fe200000001ff */
[----:B------:R-:W-:Y:S01]  /*0710*/  IADD3 R125, R63, 0x2d8, RZ ;  /* 0x000002d83f7d7810 */ /* 0x000fe20007ffe0ff */
[----:B------:R-:W-:Y:S01]  /*0720*/  IMAD.HI R54, R55, 0x38e38e39, RZ ;  /* 0x38e38e3937367827 */ /* 0x000fe200078e02ff */
[C---:B------:R-:W-:Y:S01]  /*0730*/  IADD3 R157, R63.reuse, 0xfd8, RZ ;  /* 0x00000fd83f9d7810 */ /* 0x040fe20007ffe0ff */
[----:B------:R-:W-:Y:S01]  /*0740*/  HFMA2.MMA R214, -RZ, RZ, 0, 0 ;  /* 0x00000000ffd67435 */ /* 0x000fe200000001ff */
[----:B------:R-:W-:Y:S01]  /*0750*/  IADD3 R195, R63, 0x4e0, RZ ;  /* 0x000004e03fc37810 */ /* 0x000fe20007ffe0ff */
[--C-:B------:R-:W-:Y:S01]  /*0760*/  IMAD.HI R9, R133, -0x77777777, R132.reuse ;  /* 0x8888888985097827 */ /* 0x100fe200078e0284 */
[----:B------:R-:W-:Y:S01]  /*0770*/  MOV R194, RZ ;  /* 0x000000ff00c27202 */ /* 0x000fe20000000f00 */
[----:B------:R-:W-:Y:S01]  /*0780*/  HFMA2.MMA R74, -RZ, RZ, 0, 0 ;  /* 0x00000000ff4a7435 */ /* 0x000fe200000001ff */
[----:B------:R-:W-:Y:S01]  /*0790*/  IADD3 R71, R63, 0xe38, RZ ;  /* 0x00000e383f477810 */ /* 0x000fe20007ffe0ff */
[----:B------:R-:W-:Y:S01]  /*07a0*/  IMAD.HI R22, R133, -0x6e5d4c3b, R132 ;  /* 0x91a2b3c585167827 */ /* 0x000fe200078e0284 */
[----:B------:R-:W-:Y:S01]  /*07b0*/  MOV R70, RZ ;  /* 0x000000ff00467202 */ /* 0x000fe20000000f00 */
[----:B------:R-:W-:Y:S01]  /*07c0*/  HFMA2.MMA R184, -RZ, RZ, 0, 0 ;  /* 0x00000000ffb87435 */ /* 0x000fe200000001ff */
[----:B------:R-:W-:Y:S01]  /*07d0*/  IADD3 R51, R63, 0xb60, RZ ;  /* 0x00000b603f337810 */ /* 0x000fe20007ffe0ff */
[----:B--2---:R-:W-:Y:S01]  /*07e0*/  IMAD.HI R28, R3, -0x6e5d4c3b, R2 ;  /* 0x91a2b3c5031c7827 */ /* 0x004fe200078e0202 */
        /* <DEDUP_REMOVED lines=11> */
[----:B------:R-:W-:Y:S01]  /*08a0*/  IMAD.HI R210, R211, 0x38e38e39, RZ ;  /* 0x38e38e39d3d27827 */ /* 0x000fe200078e02ff */
[----:B------:R-:W-:Y:S01]  /*08b0*/  MOV R211, R60 ;  /* 0x0000003c00d37202 */ /* 0x000fe20000000f00 */
[----:B------:R-:W-:Y:S01]  /*08c0*/  HFMA2.MMA R170, -RZ, RZ, 0, 0 ;  /* 0x00000000ffaa7435 */ /* 0x000fe200000001ff */
[----:B------:R-:W-:Y:S01]  /*08d0*/  SHF.R.U32.HI R60, RZ, 0x1f, R54 ;  /* 0x0000001fff3c7819 */ /* 0x000fe20000011636 */
[----:B------:R-:W-:Y:S01]  /*08e0*/  IMAD.HI R39, R7, -0x6e5d4c3b, R6 ;  /* 0x91a2b3c507277827 */ /* 0x000fe200078e0206 */
[----:B------:R-:W-:Y:S01]  /*08f0*/  IADD3 R127, R63, 0x94, RZ ;  /* 0x000000943f7f7810 */ /* 0x000fe20007ffe0ff */
[----:B------:R-:W-:Y:S01]  /*0900*/  HFMA2.MMA R162, -RZ, RZ, 0, 0 ;  /* 0x00000000ffa27435 */ /* 0x000fe200000001ff */
[----:B------:R-:W-:Y:S01]  /*0910*/  LEA.HI.SX32 R60, R54, R60, 0x1a ;  /* 0x0000003c363c7211 */ /* 0x000fe200078fd2ff */
[----:B------:R-:W-:Y:S01]  /*0920*/  IMAD.HI R35, R99, -0x6e5d4c3b, R98 ;  /* 0x91a2b3c563237827 */ /* 0x000fe200078e0262 */
[----:B------:R-:W-:-:S02]  /*0930*/  MOV R98, R41 ;  /* 0x0000002900627202 */ /* 0x000fc40000000f00 */
[----:B------:R-:W-:Y:S01]  /*0940*/  IADD3 R79, R63, 0xa1, RZ ;  /* 0x000000a13f4f7810 */ /* 0x000fe20007ffe0ff */
[----:B------:R-:W-:Y:S01]  /*0950*/  IMAD.MOV.U32 R154, RZ, RZ, RZ ;  /* 0x000000ffff9a7224 */ /* 0x000fe200078e00ff */
[----:B------:R-:W-:Y:S01]  /*0960*/  MOV R78, RZ ;  /* 0x000000ff004e7202 */ /* 0x000fe20000000f00 */
[----:B------:R-:W-:Y:S01]  /*0970*/  IMAD.HI R230, R59, -0x6e5d4c3b, R58 ;  /* 0x91a2b3c53be67827 */ /* 0x000fe200078e023a */
[----:B------:R-:W-:Y:S02]  /*0980*/  MOV R58, R33 ;  /* 0x00000021003a7202 */ /* 0x000fe40000000f00 */
[----:B------:R-:W-:Y:S01]  /*0990*/  IADD3 R119, R63, 0x7b, RZ ;  /* 0x0000007b3f777810 */ /* 0x000fe20007ffe0ff */
[----:B------:R-:W-:Y:S01]  /*09a0*/  IMAD.HI R11, R3, -0x6e5d4c3b, R2 ;  /* 0x91a2b3c5030b7827 */ /* 0x000fe200078e0202 */
[----:B------:R-:W-:Y:S02]  /*09b0*/  IADD3 R3, R63, 0x1248, RZ ;  /* 0x000012483f037810 */ /* 0x000fe40007ffe0ff */
[----:B------:R-:W-:Y:S01]  /*09c0*/  MOV R118, RZ ;  /* 0x000000ff00767202 */ /* 0x000fe20000000f00 */
[----:B------:R-:W-:Y:S01]  /*09d0*/  IMAD.HI R228, R57, -0x6e5d4c3b, R56 ;  /* 0x91a2b3c539e47827 */ /* 0x000fe200078e0238 */
[----:B------:R-:W-:-:S02]  /*09e0*/  IADD3 R103, R63, 0x15, RZ ;  /* 0x000000153f677810 */ /* 0x000fc40007ffe0ff */
[----:B------:R-:W-:Y:S01]  /*09f0*/  MOV R102, RZ ;  /* 0x000000ff00667202 */ /* 0x000fe20000000f00 */
[----:B------:R-:W-:Y:S01]  /*0a00*/  IMAD.HI R27, R95, -0x6e5d4c3b, R94 ;  /* 0x91a2b3c55f1b7827 */ /* 0x000fe200078e025e */
[C---:B------:R-:W-:Y:S02]  /*0a10*/  IADD3 R197, R63.reuse, 0x1110, RZ ;  /* 0x000011103fc57810 */ /* 0x040fe40007ffe0ff */
[----:B------:R-:W-:Y:S01]  /*0a20*/  IADD3 R151, R63, 0x2, RZ ;  /* 0x000000023f977810 */ /* 0x000fe20007ffe0ff */
[----:B------:R-:W-:Y:S01]  /*0a30*/  IMAD.HI R15, R131, -0x6e5d4c3b, R130 ;  /* 0x91a2b3c5830f7827 */ /* 0x000fe200078e0282 */
[----:B------:R-:W-:Y:S02]  /*0a40*/  MOV R150, RZ ;  /* 0x000000ff00967202 */ /* 0x000fe40000000f00 */
[C---:B------:R-:W-:Y:S01]  /*0a50*/  IADD3 R19, R63.reuse, 0xb6, RZ ;  /* 0x000000b63f137810 */ /* 0x040fe20007ffe0ff */
[----:B------:R-:W-:Y:S01]  /*0a60*/  IMAD.MOV.U32 R56, RZ, RZ, R39 ;  /* 0x000000ffff387224 */ /* 0x000fe200078e0027 */
[C---:B------:R-:W-:Y:S01]  /*0a70*/  IADD3 R39, R63.reuse, 0x5, RZ ;  /* 0x000000053f277810 */ /* 0x040fe20007ffe0ff */
[----:B------:R-:W-:Y:S01]  /*0a80*/  IMAD.MOV.U32 R156, RZ, RZ, RZ ;  /* 0x000000ffff9c7224 */ /* 0x000fe200078e00ff */
[----:B------:R-:W-:Y:S01]  /*0a90*/  IADD3 R69, R63, 0x92, RZ ;  /* 0x000000923f457810 */ /* 0x000fe20007ffe0ff */
[----:B------:R-:W-:Y:S01]  /*0aa0*/  IMAD.HI R94, R191, -0x6e5d4c3b, R190 ;  /* 0x91a2b3c5bf5e7827 */ /* 0x000fe200078e02be */
[----:B------:R-:W-:-:S02]  /*0ab0*/  IADD3 R85, R63, 0x13, RZ ;  /* 0x000000133f557810 */ /* 0x000fc40007ffe0ff */
[----:B------:R-:W-:Y:S01]  /*0ac0*/  IADD3 R159, R63, 0x410, RZ ;  /* 0x000004103f9f7810 */ /* 0x000fe20007ffe0ff */
[----:B------:R-:W-:Y:S01]  /*0ad0*/  IMAD.MOV.U32 R130, RZ, RZ, R17 ;  /* 0x000000ffff827224 */ /* 0x000fe200078e0011 */
[----:B------:R-:W-:Y:S01]  /*0ae0*/  MOV R158, RZ ;  /* 0x000000ff009e7202 */ /* 0x000fe20000000f00 */
[----:B------:R-:W-:Y:S01]  /*0af0*/  IMAD.HI R243, R155, -0x6e5d4c3b, R154 ;  /* 0x91a2b3c59bf37827 */ /* 0x000fe200078e029a */
[C---:B------:R-:W-:Y:S02]  /*0b00*/  IADD3 R203, R63.reuse, 0x11e0, RZ ;  /* 0x000011e03fcb7810 */ /* 0x040fe40007ffe0ff */
[----:B------:R-:W-:Y:S01]  /*0b10*/  IADD3 R45, R63, 0x1, RZ ;  /* 0x000000013f2d7810 */ /* 0x000fe20007ffe0ff */
[----:B------:R-:W-:Y:S01]  /*0b20*/  IMAD.HI R190, R207, -0x6e5d4c3b, R206 ;  /* 0x91a2b3c5cfbe7827 */ /* 0x000fe200078e02ce */
[----:B------:R-:W-:Y:S02]  /*0b30*/  MOV R44, RZ ;  /* 0x000000ff002c7202 */ /* 0x000fe40000000f00 */
[----:B------:R-:W-:Y:S01]  /*0b40*/  IADD3 R93, R63, 0x35, RZ ;  /* 0x000000353f5d7810 */ /* 0x000fe20007ffe0ff */
[----:B------:R-:W-:Y:S01]  /*0b50*/  IMAD.HI R54, R155, 0x38e38e39, RZ ;  /* 0x38e38e399b367827 */ /* 0x000fe200078e02ff */
[----:B------:R-:W-:-:S02]  /*0b60*/  MOV R92, RZ ;  /* 0x000000ff005c7202 */ /* 0x000fc40000000f00 */
[----:B------:R-:W-:Y:S01]  /*0b70*/  IADD3 R101, R63, 0x24, RZ ;  /* 0x000000243f657810 */ /* 0x000fe20007ffe0ff */
[----:B------:R-:W-:Y:S01]  /*0b80*/  IMAD.HI R206, R207, 0x38e38e39, RZ ;  /* 0x38e38e39cfce7827 */ /* 0x000fe200078e02ff */
[----:B------:R-:W-:Y:S02]  /*0b90*/  MOV R207, R58 ;  /* 0x0000003a00cf7202 */ /* 0x000fe40000000f00 */
[----:B------:R-:W-:Y:S01]  /*0ba0*/  SHF.R.U32.HI R58, RZ, 0x1f, R210 ;  /* 0x0000001fff3a7819 */ /* 0x000fe200000116d2 */
[----:B------:R-:W-:Y:S01]  /*0bb0*/  IMAD.MOV.U32 R155, RZ, RZ, R98 ;  /* 0x000000ffff9b7224 */ /* 0x000fe200078e0062 */
[----:B------:R-:W-:Y:S01]  /*0bc0*/  IADD3 R115, R63, 0x6a, RZ ;  /* 0x0000006a3f737810 */ /* 0x000fe20007ffe0ff */
[----:B------:R-:W-:Y:S01]  /*0bd0*/  IMAD.HI R246, R247, -0x6e5d4c3b, R246 ;  /* 0x91a2b3c5f7f67827 */ /* 0x000fe200078e02f6 */
[----:B------:R-:W-:Y:S02]  /*0be0*/  LEA.HI.SX32 R58, R210, R58, 0x1a ;  /* 0x0000003ad23a7211 */ /* 0x000fe400078fd2ff */
[----:B------:R-:W-:Y:S01]  /*0bf0*/  MOV R210, R56 ;  /* 0x0000003800d27202 */ /* 0x000fe20000000f00 */
[----:B------:R-:W-:Y:S01]  /*0c00*/  IMAD.HI R219, R49, -0x6e5d4c3b, R48 ;  /* 0x91a2b3c531db7827 */ /* 0x000fe200078e0230 */
[----:B------:R-:W-:-:S02]  /*0c10*/  IADD3 R47, R63, 0x6e8, RZ ;  /* 0x000006e83f2f7810 */ /* 0x000fc40007ffe0ff */
[----:B------:R-:W-:Y:S01]  /*0c20*/  IADD3 R183, R63, 0xa28, RZ ;  /* 0x00000a283fb77810 */ /* 0x000fe20007ffe0ff */
[----:B------:R-:W-:Y:S01]  /*0c30*/  IMAD.HI R241, R167, -0x6e5d4c3b, R166 ;  /* 0x91a2b3c5a7f17827 */ /* 0x000fe200078e02a6 */
[----:B------:R-:W-:Y:S02]  /*0c40*/  IADD3 R147, R63, 0xe, RZ ;  /* 0x0000000e3f937810 */ /* 0x000fe40007ffe0ff */
[----:B------:R-:W-:Y:S01]  /*0c50*/  MOV R146, RZ ;  /* 0x000000ff00927202 */ /* 0x000fe20000000f00 */
[----:B------:R-:W-:Y:S01]  /*0c60*/  IMAD.HI R98, R213, 0x38e38e39, RZ ;  /* 0x38e38e39d5627827 */ /* 0x000fe200078e02ff */
[C---:B------:R-:W-:Y:S02]  /*0c70*/  IADD3 R53, R63.reuse, 0xd00, RZ ;  /* 0x00000d003f357810 */ /* 0x040fe40007ffe0ff */
[----:B------:R-:W-:Y:S01]  /*0c80*/  IADD3 R129, R63, 0x4a, RZ ;  /* 0x0000004a3f817810 */ /* 0x000fe20007ffe0ff */
[----:B------:R-:W-:Y:S01]  /*0c90*/  IMAD.HI R235, R175, -0x6e5d4c3b, R174 ;  /* 0x91a2b3c5afeb7827 */ /* 0x000fe200078e02ae */
[----:B------:R-:W-:-:S02]  /*0ca0*/  IADD3 R223, R63, 0x1318, RZ ;  /* 0x000013183fdf7810 */ /* 0x000fc40007ffe0ff */
[----:B------:R-:W-:Y:S01]  /*0cb0*/  IADD3 R77, R63, 0xb0, RZ ;  /* 0x000000b03f4d7810 */ /* 0x000fe20007ffe0ff */
[----:B------:R-:W-:Y:S01]  /*0cc0*/  IMAD.HI R242, R125, -0x6e5d4c3b, R124 ;  /* 0x91a2b3c57df27827 */ /* 0x000fe200078e027c */
[C---:B------:R-:W-:Y:S02]  /*0cd0*/  IADD3 R193, R63.reuse, 0x1040, RZ ;  /* 0x000010403fc17810 */ /* 0x040fe40007ffe0ff */
[----:B------:R-:W-:Y:S01]  /*0ce0*/  IADD3 R87, R63, 0x46, RZ ;  /* 0x000000463f577810 */ /* 0x000fe20007ffe0ff */
[----:B------:R-:W-:Y:S01]  /*0cf0*/  IMAD.HI R166, R157, -0x6e5d4c3b, R156 ;  /* 0x91a2b3c59da67827 */ /* 0x000fe200078e029c */
[----:B------:R-:W-:Y:S02]  /*0d00*/  MOV R86, RZ ;  /* 0x000000ff00567202 */ /* 0x000fe40000000f00 */
[----:B------:R-:W-:Y:S01]  /*0d10*/  IADD3 R41, R63, 0x3, RZ ;  /* 0x000000033f297810 */ /* 0x000fe20007ffe0ff */
[----:B------:R-:W-:Y:S01]  /*0d20*/  IMAD.HI R247, R195, -0x6e5d4c3b, R194 ;  /* 0x91a2b3c5c3f77827 */ /* 0x000fe200078e02c2 */
[----:B------:R-:W-:-:S02]  /*0d30*/  IADD3 R109, R63, 0x6c, RZ ;  /* 0x0000006c3f6d7810 */ /* 0x000fc40007ffe0ff */
[----:B------:R-:W-:Y:S01]  /*0d40*/  IADD3 R141, R63, 0x5b, RZ ;  /* 0x0000005b3f8d7810 */ /* 0x000fe20007ffe0ff */
[----:B------:R-:W-:Y:S01]  /*0d50*/  IMAD.HI R48, R157, 0x38e38e39, RZ ;  /* 0x38e38e399d307827 */ /* 0x000fe200078e02ff */
        /* <DEDUP_REMOVED lines=11> */
[----:B------:R-:W-:Y:S01]  /*0e10*/  IMAD.HI R194, R195, 0x38e38e39, RZ ;  /* 0x38e38e39c3c27827 */ /* 0x000fe200078e02ff */
[----:B------:R-:W-:Y:S02]  /*0e20*/  MOV R195, R130 ;  /* 0x0000008200c37202 */ /* 0x000fe40000000f00 */
[----:B------:R-:W0:Y:S01]  /*0e30*/  S2R R130, SR_CTAID.X ;  /* 0x0000000000827919 */ /* 0x000e220000002500 */
[----:B------:R-:W-:Y:S01]  /*0e40*/  IMAD.HI R70, R39, -0x77777777, R38 ;  /* 0x8888888927467827 */ /* 0x000fe200078e0226 */
[----:B------:R-:W-:-:S02]  /*0e50*/  SHF.R.U32.HI R56, RZ, 0x1f, R124 ;  /* 0x0000001fff387819 */ /* 0x000fc4000001167c */
[----:B------:R-:W-:Y:S01]  /*0e60*/  MOV R72, RZ ;  /* 0x000000ff00487202 */ /* 0x000fe20000000f00 */
[----:B------:R-:W-:Y:S01]  /*0e70*/  IMAD.HI R218, R51, -0x6e5d4c3b, R50 ;  /* 0x91a2b3c533da7827 */ /* 0x000fe200078e0232 */
[----:B------:R-:W-:Y:S02]  /*0e80*/  LEA.HI.SX32 R56, R124, R56, 0x1a ;  /* 0x000000387c387211 */ /* 0x000fe400078fd2ff */
[----:B------:R-:W-:Y:S01]  /*0e90*/  SHF.R.U32.HI R50, RZ, 0x1f, R206 ;  /* 0x0000001fff327819 */ /* 0x000fe200000116ce */
[----:B------:R-:W-:Y:S01]  /*0ea0*/  IMAD.HI R6, R135, -0x77777777, R134 ;  /* 0x8888888987067827 */ /* 0x000fe200078e0286 */
[----:B------:R-:W-:Y:S02]  /*0eb0*/  MOV R134, R10 ;  /* 0x0000000a00867202 */ /* 0x000fe40000000f00 */
[----:B------:R-:W-:Y:S01]  /*0ec0*/  LEA.HI.SX32 R50, R206, R50, 0x1a ;  /* 0x00000032ce327211 */ /* 0x000fe200078fd2ff */
[----:B------:R-:W-:Y:S01]  /*0ed0*/  IMAD.HI R38, R105, -0x6e5d4c3b, R104 ;  /* 0x91a2b3c569267827 */ /* 0x000fe200078e0268 */
[----:B------:R-:W-:-:S02]  /*0ee0*/  SHF.R.U32.HI R104, RZ, 0x1f, R98 ;  /* 0x0000001fff687819 */ /* 0x000fc40000011662 */
[----:B------:R-:W-:Y:S01]  /*0ef0*/  IADD3 R21, R63, 0xd4, RZ ;  /* 0x000000d43f157810 */ /* 0x000fe20007ffe0ff */
[----:B------:R-:W-:Y:S01]  /*0f00*/  IMAD.HI R51, R51, 0x38e38e39, RZ ;  /* 0x38e38e3933337827 */ /* 0x000fe200078e02ff */
[----:B------:R-:W-:Y:S02]  /*0f10*/  LEA.HI.SX32 R98, R98, R104, 0x1a ;  /* 0x0000006862627211 */ /* 0x000fe400078fd2ff */
[C---:B------:R-:W-:Y:S01]  /*0f20*/  IADD3 R107, R63.reuse, 0x5f, RZ ;  /* 0x0000005f3f6b7810 */ /* 0x040fe20007ffe0ff */
[C---:B------:R-:W-:Y:S01]  /*0f30*/  IMAD.HI R30, R63.reuse, -0x77777777, R62 ;  /* 0x888888893f1e7827 */ /* 0x040fe200078e023e */
[----:B------:R-:W-:Y:S02]  /*0f40*/  SHF.R.U32.HI R104, RZ, 0x1f, R51 ;  /* 0x0000001fff687819 */ /* 0x000fe40000011633 */
[----:B------:R-:W-:Y:S01]  /*0f50*/  IADD3 R239, R63, 0x1520, RZ ;  /* 0x000015203fef7810 */ /* 0x000fe20007ffe0ff */
[----:B------:R-:W-:Y:S01]  /*0f60*/  IMAD.HI R10, R127, -0x6e5d4c3b, R126 ;  /* 0x91a2b3c57f0a7827 */ /* 0x000fe200078e027e */
[----:B------:R-:W-:-:S02]  /*0f70*/  MOV R126, R12 ;  /* 0x0000000c007e7202 */ /* 0x000fc40000000f00 */
[----:B------:R-:W-:Y:S01]  /*0f80*/  LEA.HI.SX32 R104, R51, R104, 0x1a ;  /* 0x0000006833687211 */ /* 0x000fe200078fd2ff */
[----:B------:R-:W-:Y:S01]  /*0f90*/  IMAD.HI R62, R157, -0x6e5d4c3b, R156 ;  /* 0x91a2b3c59d3e7827 */ /* 0x000fe200078e029c */
[----:B------:R-:W-:Y:S02]  /*0fa0*/  MOV R238, RZ ;  /* 0x000000ff00ee7202 */ /* 0x000fe40000000f00 */
[----:B------:R-:W-:Y:S01]  /*0fb0*/  IADD3 R123, R63, 0xb, RZ ;  /* 0x0000000b3f7b7810 */ /* 0x000fe20007ffe0ff */
[----:B------:R-:W-:Y:S01]  /*0fc0*/  IMAD.HI R12, R79, -0x6e5d4c3b, R78 ;  /* 0x91a2b3c54f0c7827 */ /* 0x000fe200078e024e */
[----:B------:R-:W-:Y:S02]  /*0fd0*/  MOV R124, R62 ;  /* 0x0000003e007c7202 */ /* 0x000fe40000000f00 */
[----:B------:R-:W-:Y:S01]  /*0fe0*/  SHF.R.U32.HI R62, RZ, 0x1f, R54 ;  /* 0x0000001fff3e7819 */ /* 0x000fe20000011636 */
[----:B------:R-:W-:Y:S01]  /*0ff0*/  IMAD.MOV.U32 R196, RZ, RZ, RZ ;  /* 0x000000ffffc47224 */ /* 0x000fe200078e00ff */
[----:B------:R-:W-:Y:S01]  /*1000*/  IADD3 R137, R63, 0xc7, RZ ;  /* 0x000000c73f897810 */ /* 0x000fe20007ffe0ff */
[----:B------:R-:W-:Y:S01]  /*1010*/  IMAD.HI R78, R119, -0x6e5d4c3b, R118 ;  /* 0x91a2b3c5774e7827 */ /* 0x000fe200078e0276 */
[----:B------:R-:W-:-:S02]  /*1020*/  LEA.HI.SX32 R54, R54, R62, 0x1a ;  /* 0x0000003e36367211 */ /* 0x000fc400078fd2ff */
[----:B------:R-:W-:Y:S01]  /*1030*/  SHF.R.U32.HI R62, RZ, 0x1f, R194 ;  /* 0x0000001fff3e7819 */ /* 0x000fe200000116c2 */
[----:B------:R-:W-:Y:S01]  /*1040*/  IMAD.MOV.U32 R18, RZ, RZ, RZ ;  /* 0x000000ffff127224 */ /* 0x000fe200078e00ff */
[----:B------:R-:W-:Y:S01]  /*1050*/  MOV R136, RZ ;  /* 0x000000ff00887202 */ /* 0x000fe20000000f00 */
[----:B------:R-:W-:Y:S01]  /*1060*/  IMAD.HI R118, R71, 0x38e38e39, RZ ;  /* 0x38e38e3947767827 */ /* 0x000fe200078e02ff */
[----:B------:R-:W-:Y:S02]  /*1070*/  IADD3 R201, R63, 0xbc8, RZ ;  /* 0x00000bc83fc97810 */ /* 0x000fe40007ffe0ff */
[----:B------:R-:W-:Y:S01]  /*1080*/  MOV R152, RZ ;  /* 0x000000ff00987202 */ /* 0x000fe20000000f00 */
[----:B------:R-:W-:Y:S01]  /*1090*/  IMAD.HI R5, R103, -0x6e5d4c3b, R102 ;  /* 0x91a2b3c567057827 */ /* 0x000fe200078e0266 */
[----:B------:R-:W-:Y:S02]  /*10a0*/  MOV R102, R26 ;  /* 0x0000001a00667202 */ /* 0x000fe40000000f00 */
[----:B------:R-:W-:Y:S01]  /*10b0*/  SHF.R.U32.HI R51, RZ, 0x1f, R118 ;  /* 0x0000001fff337819 */ /* 0x000fe20000011676 */
[----:B------:R-:W-:Y:S01]  /*10c0*/  IMAD.HI R249, R197, -0x6e5d4c3b, R196 ;  /* 0x91a2b3c5c5f97827 */ /* 0x000fe200078e02c4 */
[----:B------:R-:W-:-:S02]  /*10d0*/  MOV R125, R102 ;  /* 0x00000066007d7202 */ /* 0x000fc40000000f00 */
[----:B------:R-:W-:Y:S01]  /*10e0*/  LEA.HI.SX32 R118, R118, R51, 0x1a ;  /* 0x0000003376767211 */ /* 0x000fe200078fd2ff */
[--C-:B------:R-:W-:Y:S01]  /*10f0*/  IMAD.HI R2, R151, -0x6e5d4c3b, R150.reuse ;  /* 0x91a2b3c597027827 */ /* 0x100fe200078e0296 */
[C---:B------:R-:W-:Y:S02]  /*1100*/  IADD3 R209, R63.reuse, 0x750, RZ ;  /* 0x000007503fd17810 */ /* 0x040fe40007ffe0ff */
[----:B------:R-:W-:Y:S01]  /*1110*/  IADD3 R81, R63, 0x83, RZ ;  /* 0x000000833f517810 */ /* 0x000fe20007ffe0ff */
[----:B------:R-:W-:Y:S01]  /*1120*/  IMAD.HI R216, R151, -0x77777777, R150 ;  /* 0x8888888997d87827 */ /* 0x000fe200078e0296 */
[----:B------:R-:W-:Y:S02]  /*1130*/  IADD3 R111, R63, 0x5d, RZ ;  /* 0x0000005d3f6f7810 */ /* 0x000fe40007ffe0ff */
[----:B------:R-:W-:Y:S01]  /*1140*/  MOV R110, RZ ;  /* 0x000000ff006e7202 */ /* 0x000fe20000000f00 */
[----:B------:R-:W-:Y:S01]  /*1150*/  IMAD.HI R196, R197, 0x38e38e39, RZ ;  /* 0x38e38e39c5c47827 */ /* 0x000fe200078e02ff */
[----:B------:R-:W-:-:S02]  /*1160*/  MOV R197, R126 ;  /* 0x0000007e00c57202 */ /* 0x000fc40000000f00 */
[----:B------:R-:W-:Y:S01]  /*1170*/  IADD3 R177, R63, 0x9c0, RZ ;  /* 0x000009c03fb17810 */ /* 0x000fe20007ffe0ff */
[----:B------:R-:W-:Y:S01]  /*1180*/  IMAD.HI R61, R61, 0x38e38e39, RZ ;  /* 0x38e38e393d3d7827 */ /* 0x000fe200078e02ff */
[----:B------:R-:W-:Y:S02]  /*1190*/  MOV R176, RZ ;  /* 0x000000ff00b07202 */ /* 0x000fe40000000f00 */
[----:B------:R-:W-:Y:S01]  /*11a0*/  IADD3 R179, R63, 0x3b, RZ ;  /* 0x0000003b3fb37810 */ /* 0x000fe20007ffe0ff */
[----:B------:R-:W-:Y:S01]  /*11b0*/  IMAD.HI R150, R19, -0x6e5d4c3b, R18 ;  /* 0x91a2b3c513967827 */ /* 0x000fe200078e0212 */
[----:B------:R-:W-:Y:S02]  /*11c0*/  MOV R204, RZ ;  /* 0x000000ff00cc7202 */ /* 0x000fe40000000f00 */
[----:B------:R-:W-:Y:S01]  /*11d0*/  MOV R33, R139 ;  /* 0x0000008b00217202 */ /* 0x000fe20000000f00 */
[----:B------:R-:W-:Y:S01]  /*11e0*/  IMAD.MOV.U32 R52, RZ, RZ, RZ ;  /* 0x000000ffff347224 */ /* 0x000fe200078e00ff */
[----:B------:R-:W-:Y:S01]  /*11f0*/  IADD3 R121, R63, 0x8c, RZ ;  /* 0x0000008c3f797810 */ /* 0x000fe20007ffe0ff */
[----:B------:R-:W-:Y:S01]  /*1200*/  IMAD.HI R14, R69, -0x6e5d4c3b, R68 ;  /* 0x91a2b3c5450e7827 */ /* 0x000fe200078e0244 */
[----:B------:R-:W-:-:S02]  /*1210*/  MOV R68, R11 ;  /* 0x0000000b00447202 */ /* 0x000fc40000000f00 */
[----:B------:R-:W-:Y:S01]  /*1220*/  MOV R120, RZ ;  /* 0x000000ff00787202 */ /* 0x000fe20000000f00 */
[----:B------:R-:W-:Y:S01]  /*1230*/  IMAD.HI R18, R85, -0x6e5d4c3b, R84 ;  /* 0x91a2b3c555127827 */ /* 0x000fe200078e0254 */
[----:B------:R-:W-:Y:S02]  /*1240*/  MOV R206, R68 ;  /* 0x0000004400ce7202 */ /* 0x000fe40000000f00 */
[----:B------:R-:W-:Y:S01]  /*1250*/  IADD3 R221, R63, 0x1790, RZ ;  /* 0x000017903fdd7810 */ /* 0x000fe20007ffe0ff */
[----:B------:R-:W-:Y:S01]  /*1260*/  IMAD.HI R244, R159, -0x6e5d4c3b, R158 ;  /* 0x91a2b3c59ff47827 */ /* 0x000fe200078e029e */
[----:B------:R-:W-:Y:S02]  /*1270*/  MOV R220, RZ ;  /* 0x000000ff00dc7202 */ /* 0x000fe40000000f00 */
[----:B------:R-:W-:Y:S01]  /*1280*/  IADD3 R83, R63, 0xd0, RZ ;  /* 0x000000d03f537810 */ /* 0x000fe20007ffe0ff */
[----:B------:R-:W-:Y:S01]  /*1290*/  IMAD.HI R126, R203, 0x38e38e39, RZ ;  /* 0x38e38e39cb7e7827 */ /* 0x000fe200078e02ff */
[----:B------:R-:W-:-:S02]  /*12a0*/  IADD3 R43, R63, 0xd8, RZ ;  /* 0x000000d83f2b7810 */ /* 0x000fc40007ffe0ff */
[C---:B------:R-:W-:Y:S01]  /*12b0*/  IADD3 R117, R63.reuse, 0x7d, RZ ;  /* 0x0000007d3f757810 */ /* 0x040fe20007ffe0ff */
[----:B------:R-:W-:Y:S01]  /*12c0*/  IMAD.MOV.U32 R222, RZ, RZ, RZ ;  /* 0x000000ffffde7224 */ /* 0x000fe200078e00ff */
[----:B------:R-:W-:Y:S01]  /*12d0*/  SHF.R.U32.HI R51, RZ, 0x1f, R126 ;  /* 0x0000001fff337819 */ /* 0x000fe2000001167e */
[----:B------:R-:W-:Y:S01]  /*12e0*/  IMAD.MOV.U32 R76, RZ, RZ, RZ ;  /* 0x000000ffff4c7224 */ /* 0x000fe200078e00ff */
[----:B------:R-:W-:Y:S01]  /*12f0*/  IADD3 R113, R63, 0x4e, RZ ;  /* 0x0000004e3f717810 */ /* 0x000fe20007ffe0ff */
[----:B------:R-:W-:Y:S01]  /*1300*/  IMAD.MOV.U32 R192, RZ, RZ, RZ ;  /* 0x000000ffffc07224 */ /* 0x000fe200078e00ff */
[----:B------:R-:W-:Y:S01]  /*1310*/  LEA.HI.SX32 R126, R126, R51, 0x1a ;  /* 0x000000337e7e7211 */ /* 0x000fe200078fd2ff */
[----:B------:R-:W-:Y:S01]  /*1320*/  IMAD.HI R84, R45, -0x77777777, R44 ;  /* 0x888888892d547827 */ /* 0x000fe200078e022c */
[C---:B------:R-:W-:Y:S02]  /*1330*/  IADD3 R91, R63.reuse, 0x28, RZ ;  /* 0x000000283f5b7810 */ /* 0x040fe40007ffe0ff */
[----:B------:R-:W-:Y:S01]  /*1340*/  IADD3 R154, R63, 0xc8, RZ ;  /* 0x000000c83f9a7810 */ /* 0x000fe20007ffe0ff */
[----:B------:R-:W-:Y:S01]  /*1350*/  IMAD.HI R158, R159, 0x38e38e39, RZ ;  /* 0x38e38e399f9e7827 */ /* 0x000fe200078e02ff */
[----:B------:R-:W-:-:S02]  /*1360*/  MOV R159, R96 ;  /* 0x00000060009f7202 */ /* 0x000fc40000000f00 */
[----:B------:R-:W-:Y:S01]  /*1370*/  SHF.R.U32.HI R96, RZ, 0x1f, R61 ;  /* 0x0000001fff607819 */ /* 0x000fe2000001163d */
[----:B------:R-:W-:Y:S01]  /*1380*/  IMAD.HI R11, R93, -0x6e5d4c3b, R92 ;  /* 0x91a2b3c55d0b7827 */ /* 0x000fe200078e025c */
[----:B------:R-:W-:Y:S02]  /*1390*/  IADD3 R143, R63, 0x4c, RZ ;  /* 0x0000004c3f8f7810 */ /* 0x000fe40007ffe0ff */
[----:B------:R-:W-:Y:S01]  /*13a0*/  LEA.HI.SX32 R96, R61, R96, 0x1a ;  /* 0x000000603d607211 */ /* 0x000fe200078fd2ff */
[----:B------:R-:W-:Y:S01]  /*13b0*/  IMAD.HI R3, R101, -0x6e5d4c3b, R100 ;  /* 0x91a2b3c565037827 */ /* 0x000fe200078e0264 */
[----:B------:R-:W-:Y:S02]  /*13c0*/  MOV R142, RZ ;  /* 0x000000ff008e7202 */ /* 0x000fe40000000f00 */
[----:B------:R-:W-:Y:S01]  /*13d0*/  IADD3 R251, R63, 0x1728, RZ ;  /* 0x000017283ffb7810 */ /* 0x000fe20007ffe0ff */
[----:B------:R-:W-:Y:S01]  /*13e0*/  IMAD.HI R44, R115, -0x6e5d4c3b, R114 ;  /* 0x91a2b3c5732c7827 */ /* 0x000fe200078e0272 */
[----:B------:R-:W-:-:S02]  /*13f0*/  IADD3 R89, R63, 0x37, RZ ;  /* 0x000000373f597810 */ /* 0x000fc40007ffe0ff */
[C---:B------:R-:W-:Y:S01]  /*1400*/  IADD3 R145, R63.reuse, 0x3d, RZ ;  /* 0x0000003d3f917810 */ /* 0x040fe20007ffe0ff */
[----:B------:R-:W-:Y:S01]  /*1410*/  IMAD.MOV.U32 R100, RZ, RZ, R30 ;  /* 0x000000ffff647224 */ /* 0x000fe200078e001e */
[C---:B------:R-:W-:Y:S01]  /*1420*/  IADD3 R181, R63.reuse, 0x680, RZ ;  /* 0x000006803fb57810 */ /* 0x040fe20007ffe0ff */
[----:B------:R-:W-:Y:S01]  /*1430*/  IMAD.MOV.U32 R108, RZ, RZ, RZ ;  /* 0x000000ffff6c7224 */ /* 0x000fe200078e00ff */
[----:B------:R-:W-:Y:S01]  /*1440*/  MOV R180, RZ ;  /* 0x000000ff00b47202 */ /* 0x000fe20000000f00 */
[----:B------:R-:W-:Y:S01]  /*1450*/  IMAD.MOV.U32 R140, RZ, RZ, RZ ;  /* 0x000000ffff8c7224 */ /* 0x000fe200078e00ff */
[----:B------:R-:W-:Y:S01]  /*1460*/  IADD3 R161, R63, 0x2c, RZ ;  /* 0x0000002c3fa17810 */ /* 0x000fe20007ffe0ff */
[----:B------:R-:W-:Y:S01]  /*1470*/  IMAD.HI R92, R147, -0x77777777, R146 ;  /* 0x88888889935c7827 */ /* 0x000fe200078e0292 */
[----:B------:R-:W-:Y:S02]  /*1480*/  MOV R212, RZ ;  /* 0x000000ff00d47202 */ /* 0x000fe40000000f00 */
[----:B------:R-:W-:Y:S01]  /*1490*/  IADD3 R75, R63, 0xa3, RZ ;  /* 0x000000a33f4b7810 */ /* 0x000fe20007ffe0ff */
[----:B------:R-:W-:Y:S01]  /*14a0*/  IMAD.HI R102, R47, 0x38e38e39, RZ ;  /* 0x38e38e392f667827 */ /* 0x000fe200078e02ff */
[----:B------:R-:W-:-:S02]  /*14b0*/  IADD3 R67, R63, 0xbf, RZ ;  /* 0x000000bf3f437810 */ /* 0x000fc40007ffe0ff */
[----:B------:R-:W-:Y:S01]  /*14c0*/  MOV R66, RZ ;  /* 0x000000ff00427202 */ /* 0x000fe20000000f00 */
[----:B------:R-:W-:Y:S01]  /*14d0*/  IMAD.HI R114, R183, 0x38e38e39, RZ ;  /* 0x38e38e39b7727827 */ /* 0x000fe200078e02ff */
[----:B------:R-:W-:Y:S02]  /*14e0*/  IADD3 R189, R63, 0x4, RZ ;  /* 0x000000043fbd7810 */ /* 0x000fe40007ffe0ff */
[----:B------:R-:W-:Y:S01]  /*14f0*/  MOV R188, RZ ;  /* 0x000000ff00bc7202 */ /* 0x000fe20000000f00 */
[----:B------:R-:W-:Y:S01]  /*1500*/  IMAD.HI R224, R53, -0x6e5d4c3b, R52 ;  /* 0x91a2b3c535e07827 */ /* 0x000fe200078e0234 */
[----:B------:R-:W-:Y:S02]  /*1510*/  SHF.R.U32.HI R52, RZ, 0x1f, R48 ;  /* 0x0000001fff347819 */ /* 0x000fe40000011630 */
[----:B------:R-:W-:Y:S01]  /*1520*/  SHF.R.U32.HI R61, RZ, 0x1f, R114 ;  /* 0x0000001fff3d7819 */ /* 0x000fe20000011672 */
[----:B------:R-:W-:Y:S01]  /*1530*/  IMAD.HI R146, R129, -0x6e5d4c3b, R128 ;  /* 0x91a2b3c581927827 */ /* 0x000fe200078e0280 */
[----:B------:R-:W-:-:S02]  /*1540*/  LEA.HI.SX32 R52, R48, R52, 0x1a ;  /* 0x0000003430347211 */ /* 0x000fc400078fd2ff */
[----:B------:R-:W-:Y:S01]  /*1550*/  SHF.R.U32.HI R48, RZ, 0x1f, R196 ;  /* 0x0000001fff307819 */ /* 0x000fe200000116c4 */
[----:B------:R-:W-:Y:S01]  /*1560*/  IMAD.HI R222, R223, -0x6e5d4c3b, R222 ;  /* 0x91a2b3c5dfde7827 */ /* 0x000fe200078e02de */
[----:B------:R-:W-:Y:S02]  /*1570*/  LEA.HI.SX32 R114, R114, R61, 0x1a ;  /* 0x0000003d72727211 */ /* 0x000fe400078fd2ff */
[----:B------:R-:W-:Y:S01]  /*1580*/  LEA.HI.SX32 R196, R196, R48, 0x1a ;  /* 0x00000030c4c47211 */ /* 0x000fe200078fd2ff */
[----:B------:R-:W-:Y:S01]  /*1590*/  IMAD.HI R37, R77, -0x6e5d4c3b, R76 ;  /* 0x91a2b3c54d257827 */ /* 0x000fe200078e024c */
[C---:B------:R-:W-:Y:S02]  /*15a0*/  IADD3 R65, R63.reuse, 0xc5, RZ ;  /* 0x000000c53f417810 */ /* 0x040fe40007ffe0ff */
        /* <DEDUP_REMOVED lines=8> */
[----:B------:R-:W-:Y:S02]  /*1630*/  SHF.R.U32.HI R71, RZ, 0x1f, R53 ;  /* 0x0000001fff477819 */ /* 0x000fe40000011635 */
[----:B------:R-:W-:Y:S01]  /*1640*/  IADD3 R173, R63, 0x548, RZ ;  /* 0x000005483fad7810 */ /* 0x000fe20007ffe0ff */
[----:B------:R-:W-:Y:S01]  /*1650*/  IMAD.HI R223, R47, -0x6e5d4c3b, R46 ;  /* 0x91a2b3c52fdf7827 */ /* 0x000fe200078e022e */
[----:B------:R-:W-:-:S02]  /*1660*/  LEA.HI.SX32 R47, R194, R62, 0x1a ;  /* 0x0000003ec22f7211 */ /* 0x000fc400078fd2ff */
[----:B------:R-:W-:Y:S01]  /*1670*/  SHF.R.U32.HI R62, RZ, 0x1f, R102 ;  /* 0x0000001fff3e7819 */ /* 0x000fe20000011666 */
[----:B------:R-:W-:Y:S01]  /*1680*/  IMAD.HI R17, R87, -0x6e5d4c3b, R86 ;  /* 0x91a2b3c557117827 */ /* 0x000fe200078e0256 */
[----:B------:R-:W-:Y:S02]  /*1690*/  SHF.R.U32.HI R51, RZ, 0x1f, R128 ;  /* 0x0000001fff337819 */ /* 0x000fe40000011680 */
[----:B------:R-:W-:Y:S01]  /*16a0*/  LEA.HI.SX32 R102, R102, R62, 0x1a ;  /* 0x0000003e66667211 */ /* 0x000fe200078fd2ff */
[----:B------:R-:W-:Y:S01]  /*16b0*/  IMAD.HI R76, R41, -0x77777777, R40 ;  /* 0x88888889294c7827 */ /* 0x000fe200078e0228 */
[----:B------:R-:W-:Y:S02]  /*16c0*/  LEA.HI.SX32 R71, R53, R71, 0x1a ;  /* 0x0000004735477211 */ /* 0x000fe400078fd2ff */
[----:B------:R-:W-:Y:S01]  /*16d0*/  LEA.HI.SX32 R128, R128, R51, 0x1a ;  /* 0x0000003380807211 */ /* 0x000fe200078fd2ff */
[----:B------:R-:W-:Y:S01]  /*16e0*/  IMAD.HI R192, R193, 0x38e38e39, RZ ;  /* 0x38e38e39c1c07827 */ /* 0x000fe200078e02ff */
[----:B------:R-:W-:-:S02]  /*16f0*/  IADD3 R187, R63, 0xaf8, RZ ;  /* 0x00000af83fbb7810 */ /* 0x000fc40007ffe0ff */
[----:B------:R-:W-:Y:S01]  /*1700*/  MOV R194, RZ ;  /* 0x000000ff00c27202 */ /* 0x000fe20000000f00 */
[----:B------:R-:W-:Y:S01]  /*1710*/  IMAD.HI R40, R109, -0x6e5d4c3b, R108 ;  /* 0x91a2b3c56d287827 */ /* 0x000fe200078e026c */
[----:B------:R-:W-:Y:S02]  /*1720*/  SHF.R.U32.HI R55, RZ, 0x1f, R192 ;  /* 0x0000001fff377819 */ /* 0x000fe400000116c0 */
[----:B------:R-:W-:Y:S01]  /*1730*/  MOV R172, RZ ;  /* 0x000000ff00ac7202 */ /* 0x000fe20000000f00 */
[----:B------:R-:W-:Y:S01]  /*1740*/  IMAD.HI R86, R141, -0x6e5d4c3b, R140 ;  /* 0x91a2b3c58d567827 */ /* 0x000fe200078e028c */
[----:B------:R-:W-:Y:S02]  /*1750*/  LEA.HI.SX32 R192, R192, R55, 0x1a ;  /* 0x00000037c0c07211 */ /* 0x000fe400078fd2ff */
[----:B------:R-:W-:Y:S01]  /*1760*/  IADD3 R163, R63, 0xc, RZ ;  /* 0x0000000c3fa37810 */ /* 0x000fe20007ffe0ff */
[----:B------:R-:W-:Y:S02]  /*1770*/  IMAD.MOV.U32 R193, RZ, RZ, R100 ;  /* 0x000000ffffc17224 */ /* 0x000fe400078e0064 */
[----:B------:R-:W-:-:S04]  /*1780*/  IMAD.HI R140, R199, -0x6e5d4c3b, R198 ;  /* 0x91a2b3c5c78c7827 */ /* 0x000fc800078e02c6 */
[----:B------:R-:W-:-:S04]  /*1790*/  IMAD.HI R68, R199, 0x38e38e39, RZ ;  /* 0x38e38e39c7447827 */ /* 0x000fc800078e02ff */
[----:B------:R-:W-:-:S04]  /*17a0*/  IMAD.HI R100, R215, 0x38e38e39, RZ ;  /* 0x38e38e39d7647827 */ /* 0x000fc800078e02ff */
[----:B------:R-:W-:Y:S01]  /*17b0*/  IMAD.HI R108, R205, 0x38e38e39, RZ ;  /* 0x38e38e39cd6c7827 */ /* 0x000fe200078e02ff */
[----:B------:R-:W-:-:S03]  /*17c0*/  SHF.R.U32.HI R62, RZ, 0x1f, R100 ;  /* 0x0000001fff3e7819 */ /* 0x000fc60000011664 */
[----:B------:R-:W-:Y:S01]  /*17d0*/  IMAD.HI R26, R139, -0x77777777, R138 ;  /* 0x888888898b1a7827 */ /* 0x000fe200078e028a */
[----:B------:R-:W-:Y:S02]  /*17e0*/  IADD3 R138, R63, 0x100, RZ ;  /* 0x000001003f8a7810 */ /* 0x000fe40007ffe0ff */
[----:B------:R-:W-:Y:S01]  /*17f0*/  SHF.R.U32.HI R61, RZ, 0x1f, R108 ;  /* 0x0000001fff3d7819 */ /* 0x000fe2000001166c */
[----:B------:R-:W-:Y:S01]  /*1800*/  IMAD.MOV.U32 R199, RZ, RZ, R132 ;  /* 0x000000ffffc77224 */ /* 0x000fe200078e0084 */
[----:B------:R-:W-:Y:S01]  /*1810*/  LEA.HI.SX32 R100, R100, R62, 0x1a ;  /* 0x0000003e64647211 */ /* 0x000fe200078fd2ff */
[----:B------:R-:W-:Y:S01]  /*1820*/  IMAD.HI R132, R153, 0x38e38e39, RZ ;  /* 0x38e38e3999847827 */ /* 0x000fe200078e02ff */
[----:B------:R-:W-:-:S03]  /*1830*/  LEA.HI.SX32 R108, R108, R61, 0x1a ;  /* 0x0000003d6c6c7211 */ /* 0x000fc600078fd2ff */
[----:B------:R-:W-:Y:S01]  /*1840*/  IMAD.HI R25, R73, -0x6e5d4c3b, R72 ;  /* 0x91a2b3c549197827 */ /* 0x000fe200078e0248 */
[----:B------:R-:W-:-:S03]  /*1850*/  SHF.R.U32.HI R53, RZ, 0x1f, R132 ;  /* 0x0000001fff357819 */ /* 0x000fc60000011684 */
[----:B------:R-:W-:Y:S01]  /*1860*/  IMAD.MOV.U32 R80, RZ, RZ, RZ ;  /* 0x000000ffff507224 */ /* 0x000fe200078e00ff */
[----:B------:R-:W-:Y:S01]  /*1870*/  LEA.HI.SX32 R132, R132, R53, 0x1a ;  /* 0x0000003584847211 */ /* 0x000fe200078fd2ff */
[----:B------:R-:W-:-:S04]  /*1880*/  IMAD.HI R217, R21, -0x6e5d4c3b, R20 ;  /* 0x91a2b3c515d97827 */ /* 0x000fc800078e0214 */
[----:B------:R-:W-:-:S04]  /*1890*/  IMAD.HI R72, R107, -0x6e5d4c3b, R106 ;  /* 0x91a2b3c56b487827 */ /* 0x000fc800078e026a */
[----:B------:R-:W-:-:S04]  /*18a0*/  IMAD.HI R238, R239, -0x6e5d4c3b, R238 ;  /* 0x91a2b3c5efee7827 */ /* 0x000fc800078e02ee */
[----:B------:R-:W-:-:S04]  /*18b0*/  IMAD.HI R8, R123, -0x77777777, R122 ;  /* 0x888888897b087827 */ /* 0x000fc800078e027a */
[----:B------:R-:W-:-:S04]  /*18c0*/  IMAD.HI R20, R137, -0x6e5d4c3b, R136 ;  /* 0x91a2b3c589147827 */ /* 0x000fc800078e0288 */
[----:B------:R-:W-:Y:S02]  /*18d0*/  IMAD.MOV.U32 R178, RZ, RZ, RZ ;  /* 0x000000ffffb27224 */ /* 0x000fe400078e00ff */
[----:B------:R-:W-:-:S04]  /*18e0*/  IMAD.HI R106, R201, 0x38e38e39, RZ ;  /* 0x38e38e39c96a7827 */ /* 0x000fc800078e02ff */
[----:B0-----:R-:W-:Y:S01]  /*18f0*/  IMAD R130, R130, 0x4800, R63 ;  /* 0x0000480082827824 */ /* 0x001fe200078e023f */
[----:B------:R-:W-:Y:S01]  /*1900*/  SHF.R.U32.HI R62, RZ, 0x1f, R106 ;  /* 0x0000001fff3e7819 */ /* 0x000fe2000001166a */
[----:B------:R-:W-:Y:S02]  /*1910*/  IMAD.MOV.U32 R122, RZ, RZ, R13 ;  /* 0x000000ffff7a7224 */ /* 0x000fe400078e000d */
[----:B------:R-:W-:Y:S01]  /*1920*/  IMAD.HI R239, R153, -0x6e5d4c3b, R152 ;  /* 0x91a2b3c599ef7827 */ /* 0x000fe200078e0298 */
[----:B------:R-:W-:Y:S02]  /*1930*/  IADD3 R152, R63, 0xe8, RZ ;  /* 0x000000e83f987810 */ /* 0x000fe40007ffe0ff */
[----:B------:R-:W-:Y:S01]  /*1940*/  IADD3 R61, R130, 0x18, RZ ;  /* 0x00000018823d7810 */ /* 0x000fe20007ffe0ff */
[----:B------:R-:W-:Y:S01]  /*1950*/  IMAD.HI R136, R209, -0x6e5d4c3b, R208 ;  /* 0x91a2b3c5d1887827 */ /* 0x000fe200078e02d0 */
[----:B------:R-:W-:Y:S02]  /*1960*/  LEA.HI.SX32 R106, R106, R62, 0x1a ;  /* 0x0000003e6a6a7211 */ /* 0x000fe400078fd2ff */
[----:B------:R-:W-:Y:S01]  /*1970*/  IADD3 R153, R63, 0x118, RZ ;  /* 0x000001183f997810 */ /* 0x000fe20007ffe0ff */
[----:B------:R-:W-:-:S04]  /*1980*/  IMAD.HI R36, R81, -0x6e5d4c3b, R80 ;  /* 0x91a2b3c551247827 */ /* 0x000fc800078e0250 */
[----:B------:R-:W-:Y:S01]  /*1990*/  IMAD.HI R48, R49, 0x38e38e39, RZ ;  /* 0x38e38e3931307827 */ /* 0x000fe200078e02ff */
[----:B------:R-:W-:-:S03]  /*19a0*/  SHF.R.U32.HI R49, RZ, 0x1f, R158 ;  /* 0x0000001fff317819 */ /* 0x000fc6000001169e */
[----:B------:R-:W-:Y:S01]  /*19b0*/  IMAD.HI R51, R138, 0x38e38e39, RZ ;  /* 0x38e38e398a337827 */ /* 0x000fe200078e02ff */
[----:B------:R-:W-:-:S03]  /*19c0*/  SHF.R.U32.HI R55, RZ, 0x1f, R48 ;  /* 0x0000001fff377819 */ /* 0x000fc60000011630 */
[----:B------:R-:W-:Y:S01]  /*19d0*/  IMAD.HI R80, R111, -0x6e5d4c3b, R110 ;  /* 0x91a2b3c56f507827 */ /* 0x000fe200078e026e */
[----:B------:R-:W-:Y:S02]  /*19e0*/  LEA.HI.SX32 R55, R48, R55, 0x1a ;  /* 0x0000003730377211 */ /* 0x000fe400078fd2ff */
[----:B------:R-:W-:Y:S01]  /*19f0*/  LEA.HI.SX32 R48, R158, R49, 0x1a ;  /* 0x000000319e307211 */ /* 0x000fe200078fd2ff */
[----:B------:R-:W-:Y:S01]  /*1a00*/  IMAD.HI R240, R177, -0x6e5d4c3b, R176 ;  /* 0x91a2b3c5b1f07827 */ /* 0x000fe200078e02b0 */
[----:B------:R-:W-:Y:S01]  /*1a10*/  SHF.R.U32.HI R49, RZ, 0x1f, R68 ;  /* 0x0000001fff317819 */ /* 0x000fe20000011644 */
[----:B------:R-:W-:Y:S02]  /*1a20*/  HFMA2.MMA R158, -RZ, RZ, 0, 0 ;  /* 0x00000000ff9e7435 */ /* 0x000fe400000001ff */
[----:B------:R-:W-:Y:S01]  /*1a30*/  IMAD.HI R110, R179, -0x6e5d4c3b, R178 ;  /* 0x91a2b3c5b36e7827 */ /* 0x000fe200078e02b2 */
[----:B------:R-:W-:-:S03]  /*1a40*/  LEA.HI.SX32 R68, R68, R49, 0x1a ;  /* 0x0000003144447211 */ /* 0x000fc600078fd2ff */
[----:B------:R-:W-:Y:S01]  /*1a50*/  IMAD.HI R176, R183, -0x6e5d4c3b, R182 ;  /* 0x91a2b3c5b7b07827 */ /* 0x000fe200078e02b6 */
[----:B------:R-:W-:Y:S02]  /*1a60*/  MOV R183, R136 ;  /* 0x0000008800b77202 */ /* 0x000fe40000000f00 */
[----:B------:R-:W-:Y:S01]  /*1a70*/  IADD3 R136, R63, 0xe0, RZ ;  /* 0x000000e03f887810 */ /* 0x000fe20007ffe0ff */
[----:B------:R-:W-:Y:S01]  /*1a80*/  IMAD.HI R178, R205, -0x6e5d4c3b, R204 ;  /* 0x91a2b3c5cdb27827 */ /* 0x000fe200078e02cc */
[----:B------:R-:W-:Y:S02]  /*1a90*/  MOV R205, R122 ;  /* 0x0000007a00cd7202 */ /* 0x000fe40000000f00 */
[----:B------:R-:W-:Y:S01]  /*1aa0*/  SHF.R.U32.HI R122, RZ, 0x1f, R51 ;  /* 0x0000001fff7a7819 */ /* 0x000fe20000011633 */
[----:B------:R-:W-:-:S03]  /*1ab0*/  IMAD.HI R53, R152, 0x38e38e39, RZ ;  /* 0x38e38e3998357827 */ /* 0x000fc600078e02ff */
[----:B------:R-:W-:Y:S01]  /*1ac0*/  LEA.HI.SX32 R122, R51, R122, 0x1a ;  /* 0x0000007a337a7211 */ /* 0x000fe200078fd2ff */
[----:B------:R-:W-:-:S04]  /*1ad0*/  IMAD.HI R30, R139, -0x6e5d4c3b, R32 ;  /* 0x91a2b3c58b1e7827 */ /* 0x000fc800078e0220 */
[----:B------:R-:W-:Y:S01]  /*1ae0*/  IMAD R62, R50, 0x480, R61 ;  /* 0x00000480323e7824 */ /* 0x000fe200078e023d */
[----:B------:R-:W-:Y:S01]  /*1af0*/  IADD3 R50, R130, 0x98, RZ ;  /* 0x0000009882327810 */ /* 0x000fe20007ffe0ff */
[----:B------:R-:W-:Y:S01]  /*1b00*/  IMAD.HI R33, R121, -0x6e5d4c3b, R120 ;  /* 0x91a2b3c579217827 */ /* 0x000fe200078e0278 */
[----:B------:R-:W-:Y:S02]  /*1b10*/  SHF.R.U32.HI R120, RZ, 0x1f, R53 ;  /* 0x0000001fff787819 */ /* 0x000fe40000011635 */
[----:B------:R0:W-:Y:S01]  /*1b20*/  STL [R1+0x8], R62 ;  /* 0x0000083e01007387 */ /* 0x0001e20000100800 */
[----:B------:R-:W-:Y:S01]  /*1b30*/  IMAD.MOV.U32 R82, RZ, RZ, RZ ;  /* 0x000000ffff527224 */ /* 0x000fe200078e00ff */
[----:B------:R-:W-:Y:S01]  /*1b40*/  LEA.HI.SX32 R120, R53, R120, 0x1a ;  /* 0x0000007835787211 */ /* 0x000fe200078fd2ff */
[----:B------:R-:W-:Y:S01]  /*1b50*/  IMAD.HI R51, R136, 0x38e38e39, RZ ;  /* 0x38e38e3988337827 */ /* 0x000fe200078e02ff */
[----:B------:R-:W-:-:S03]  /*1b60*/  IADD3 R53, R130, 0xb0, RZ ;  /* 0x000000b082357810 */ /* 0x000fc60007ffe0ff */
[----:B------:R-:W-:Y:S02]  /*1b70*/  IMAD.MOV.U32 R116, RZ, RZ, RZ ;  /* 0x000000ffff747224 */ /* 0x000fe400078e00ff */
[----:B------:R-:W-:Y:S01]  /*1b80*/  IMAD.HI R208, R209, 0x38e38e39, RZ ;  /* 0x38e38e39d1d07827 */ /* 0x000fe200078e02ff */
[----:B0-----:R-:W-:Y:S02]  /*1b90*/  MOV R62, R134 ;  /* 0x00000086003e7202 */ /* 0x001fe40000000f00 */
[----:B------:R-:W-:Y:S01]  /*1ba0*/  SHF.R.U32.HI R134, RZ, 0x1f, R51 ;  /* 0x0000001fff867819 */ /* 0x000fe20000011633 */
[----:B------:R-:W-:Y:S01]  /*1bb0*/  IMAD.HI R59, R59, 0x38e38e39, RZ ;  /* 0x38e38e393b3b7827 */ /* 0x000fe200078e02ff */
[----:B------:R-:W-:Y:S02]  /*1bc0*/  SHF.R.U32.HI R49, RZ, 0x1f, R208 ;  /* 0x0000001fff317819 */ /* 0x000fe400000116d0 */
[----:B------:R-:W-:Y:S01]  /*1bd0*/  LEA.HI.SX32 R134, R51, R134, 0x1a ;  /* 0x0000008633867211 */ /* 0x000fe200078fd2ff */
[----:B------:R-:W-:Y:S01]  /*1be0*/  IMAD.HI R57, R57, 0x38e38e39, RZ ;  /* 0x38e38e3939397827 */ /* 0x000fe200078e02ff */
[----:B------:R-:W-:-:S02]  /*1bf0*/  LEA.HI.SX32 R49, R208, R49, 0x1a ;  /* 0x00000031d0317211 */ /* 0x000fc400078fd2ff */
[----:B------:R-:W-:Y:S01]  /*1c00*/  IADD3 R51, R130, 0x90, RZ ;  /* 0x0000009082337810 */ /* 0x000fe20007ffe0ff */
[----:B------:R-:W-:Y:S01]  /*1c10*/  IMAD.HI R220, R221, -0x6e5d4c3b, R220 ;  /* 0x91a2b3c5dddc7827 */ /* 0x000fe200078e02dc */
[----:B------:R-:W-:-:S03]  /*1c20*/  MOV R209, R155 ;  /* 0x0000009b00d17202 */ /* 0x000fc60000000f00 */
[----:B------:R-:W-:-:S04]  /*1c30*/  IMAD.HI R221, R83, -0x6e5d4c3b, R82 ;  /* 0x91a2b3c553dd7827 */ /* 0x000fc800078e0252 */
[----:B------:R-:W-:-:S04]  /*1c40*/  IMAD.HI R32, R43, -0x6e5d4c3b, R42 ;  /* 0x91a2b3c52b207827 */ /* 0x000fc800078e022a */
[----:B------:R-:W-:Y:S01]  /*1c50*/  IMAD.HI R42, R117, -0x6e5d4c3b, R116 ;  /* 0x91a2b3c5752a7827 */ /* 0x000fe200078e0274 */
[----:B------:R-:W-:-:S03]  /*1c60*/  SHF.R.U32.HI R116, RZ, 0x1f, R57 ;  /* 0x0000001fff747819 */ /* 0x000fc60000011639 */
[----:B------:R-:W-:Y:S01]  /*1c70*/  IMAD.HI R82, R113, -0x6e5d4c3b, R112 ;  /* 0x91a2b3c571527827 */ /* 0x000fe200078e0270 */
[----:B------:R-:W-:Y:S02]  /*1c80*/  SHF.R.U32.HI R112, RZ, 0x1f, R59 ;  /* 0x0000001fff707819 */ /* 0x000fe4000001163b */
[----:B------:R-:W-:Y:S01]  /*1c90*/  LEA.HI.SX32 R116, R57, R116, 0x1a ;  /* 0x0000007439747211 */ /* 0x000fe200078fd2ff */
[----:B------:R-:W-:Y:S01]  /*1ca0*/  IMAD.MOV.U32 R90, RZ, RZ, RZ ;  /* 0x000000ffff5a7224 */ /* 0x000fe200078e00ff */
[----:B------:R-:W-:Y:S01]  /*1cb0*/  LEA.HI.SX32 R112, R59, R112, 0x1a ;  /* 0x000000703b707211 */ /* 0x000fe200078fd2ff */
[----:B------:R-:W-:Y:S01]  /*1cc0*/  IMAD R61, R52, 0x480, R61 ;  /* 0x00000480343d7824 */ /* 0x000fe200078e023d */
[----:B------:R-:W-:Y:S01]  /*1cd0*/  IADD3 R52, R130, 0x28, RZ ;  /* 0x0000002882347810 */ /* 0x000fe20007ffe0ff */
[----:B------:R-:W-:Y:S02]  /*1ce0*/  IMAD.MOV.U32 R250, RZ, RZ, RZ ;  /* 0x000000fffffa7224 */ /* 0x000fe400078e00ff */
[----:B------:R-:W-:Y:S01]  /*1cf0*/  IMAD.MOV.U32 R202, RZ, RZ, RZ ;  /* 0x000000ffffca7224 */ /* 0x000fe200078e00ff */
[----:B------:R0:W-:Y:S01]  /*1d00*/  STL [R1+0xc], R61 ;  /* 0x00000c3d01007387 */ /* 0x0001e20000100800 */
[----:B------:R-:W-:Y:S01]  /*1d10*/  IMAD R53, R48, 0x480, R53 ;  /* 0x0000048030357824 */ /* 0x000fe200078e0235 */
[----:B------:R-:W-:Y:S01]  /*1d20*/  IADD3 R48, R130, 0x70, RZ ;  /* 0x0000007082307810 */ /* 0x000fe20007ffe0ff */
[----:B------:R-:W-:-:S04]  /*1d30*/  IMAD.HI R24, R91, -0x6e5d4c3b, R90 ;  /* 0x91a2b3c55b187827 */ /* 0x000fc800078e025a */
[----:B------:R-:W-:-:S04]  /*1d40*/  IMAD.HI R57, R153, 0x38e38e39, RZ ;  /* 0x38e38e3999397827 */ /* 0x000fc800078e02ff */
[----:B------:R-:W-:-:S04]  /*1d50*/  IMAD.HI R59, R154, 0x38e38e39, RZ ;  /* 0x38e38e399a3b7827 */ /* 0x000fc800078e02ff */
[----:B------:R-:W-:-:S04]  /*1d60*/  IMAD.HI R90, R143, -0x6e5d4c3b, R142 ;  /* 0x91a2b3c58f5a7827 */ /* 0x000fc800078e028e */
[----:B------:R-:W-:-:S04]  /*1d70*/  IMAD.HI R250, R251, -0x6e5d4c3b, R250 ;  /* 0x91a2b3c5fbfa7827 */ /* 0x000fc800078e02fa */
[----:B------:R-:W-:Y:S01]  /*1d80*/  IMAD.HI R142, R203, -0x6e5d4c3b, R202 ;  /* 0x91a2b3c5cb8e7827 */ /* 0x000fe200078e02ca */
[----:B------:R-:W-:-:S03]  /*1d90*/  MOV R203, R199 ;  /* 0x000000c700cb7202 */ /* 0x000fc60000000f00 */
[----:B------:R-:W-:-:S04]  /*1da0*/  IMAD.HI R251, R201, -0x6e5d4c3b, R200 ;  /* 0x91a2b3c5c9fb7827 */ /* 0x000fc800078e02c8 */
[----:B------:R-:W-:Y:S01]  /*1db0*/  IMAD R52, R102, 0x480, R52 ;  /* 0x0000048066347824 */ /* 0x000fe200078e0234 */
[----:B------:R-:W-:Y:S01]  /*1dc0*/  IADD3 R102, R130, 0x68, RZ ;  /* 0x0000006882667810 */ /* 0x000fe20007ffe0ff */
[----:B------:R-:W-:Y:S01]  /*1dd0*/  IMAD.MOV.U32 R199, RZ, RZ, R124 ;  /* 0x000000ffffc77224 */ /* 0x000fe200078e007c */
[----:B------:R-:W-:Y:S01]  /*1de0*/  SHF.R.U32.HI R124, RZ, 0x1f, R57 ;  /* 0x0000001fff7c7819 */ /* 0x000fe20000011639 */
[----:B------:R-:W-:Y:S01]  /*1df0*/  IMAD.MOV.U32 R201, RZ, RZ, R125 ;  /* 0x000000ffffc97224 */ /* 0x000fe200078e007d */
[----:B------:R-:W-:Y:S01]  /*1e00*/  SHF.R.U32.HI R125, RZ, 0x1f, R59 ;  /* 0x0000001fff7d7819 */ /* 0x000fe2000001163b */
[----:B------:R-:W-:Y:S01]  /*1e10*/  IMAD R51, R49, 0x480, R51 ;  /* 0x0000048031337824 */ /* 0x000fe200078e0233 */
[----:B------:R-:W-:Y:S01]  /*1e20*/  LEA.HI.SX32 R124, R57, R124, 0x1a ;  /* 0x0000007c397c7211 */ /* 0x000fe200078fd2ff */
[----:B------:R-:W-:Y:S01]  /*1e30*/  IMAD R49, R112, 0x480, R48 ;  /* 0x0000048070317824 */ /* 0x000fe200078e0230 */
[----:B------:R-:W-:Y:S01]  /*1e40*/  IADD3 R112, R63, 0xf8, RZ ;  /* 0x000000f83f707810 */ /* 0x000fe20007ffe0ff */
[----:B------:R-:W-:Y:S01]  /*1e50*/  IMAD.MOV.U32 R160, RZ, RZ, RZ ;  /* 0x000000ffffa07224 */ /* 0x000fe200078e00ff */
[----:B------:R-:W-:Y:S01]  /*1e60*/  LEA.HI.SX32 R125, R59, R125, 0x1a ;  /* 0x0000007d3b7d7211 */ /* 0x000fe200078fd2ff */
[----:B------:R-:W-:Y:S01]  /*1e70*/  IMAD.HI R7, R89, -0x6e5d4c3b, R88 ;  /* 0x91a2b3c559077827 */ /* 0x000fe200078e0258 */
[----:B------:R-:W-:-:S02]  /*1e80*/  IADD3 R59, R130, 0x80, RZ ;  /* 0x00000080823b7810 */ /* 0x000fc40007ffe0ff */
[----:B------:R-:W-:Y:S01]  /*1e90*/  IADD3 R57, R130, 0x30, RZ ;  /* 0x0000003082397810 */ /* 0x000fe20007ffe0ff */
[----:B------:R-:W-:Y:S01]  /*1ea0*/  IMAD R198, R104, 0x480, R130 ;  /* 0x0000048068c67824 */ /* 0x000fe200078e0282 */
[----:B------:R-:W-:Y:S01]  /*1eb0*/  IADD3 R104, R63, 0xc0, RZ ;  /* 0x000000c03f687810 */ /* 0x000fe20007ffe0ff */
[----:B------:R-:W-:-:S04]  /*1ec0*/  IMAD.HI R88, R145, -0x6e5d4c3b, R144 ;  /* 0x91a2b3c591587827 */ /* 0x000fc800078e0290 */
[----:B------:R-:W-:-:S04]  /*1ed0*/  IMAD.HI R144, R181, -0x6e5d4c3b, R180 ;  /* 0x91a2b3c5b5907827 */ /* 0x000fc800078e02b4 */
[----:B------:R-:W-:Y:S01]  /*1ee0*/  IMAD R48, R132, 0x480, R102 ;  /* 0x0000048084307824 */ /* 0x000fe200078e0266 */
[----:B------:R-:W-:Y:S01]  /*1ef0*/  IADD3 R102, R130, 0x100, RZ ;  /* 0x0000010082667810 */ /* 0x000fe20007ffe0ff */
[----:B------:R-:W-:Y:S01]  /*1f00*/  IMAD.HI R180, R161, -0x6e5d4c3b, R160 ;  /* 0x91a2b3c5a1b47827 */ /* 0x000fe200078e02a0 */
[----:B------:R-:W-:-:S03]  /*1f10*/  HFMA2.MMA R132, -RZ, RZ, 0, 0 ;  /* 0x00000000ff847435 */ /* 0x000fc600000001ff */
[----:B------:R-:W-:Y:S02]  /*1f20*/  IMAD R204, R68, 0x480, R130 ;  /* 0x0000048044cc7824 */ /* 0x000fe400078e0282 */
[----:B------:R-:W-:-:S04]  /*1f30*/  IMAD.HI R160, R215, -0x6e5d4c3b, R214 ;  /* 0x91a2b3c5d7a07827 */ /* 0x000fc800078e02d6 */
[----:B------:R-:W-:-:S04]  /*1f40*/  IMAD.HI R68, R112, 0x38e38e39, RZ ;  /* 0x38e38e3970447827 */ /* 0x000fc800078e02ff */
[----:B------:R-:W-:Y:S02]  /*1f50*/  IMAD R214, R100, 0x480, R130 ;  /* 0x0000048064d67824 */ /* 0x000fe400078e0282 */
[----:B------:R-:W-:-:S04]  /*1f60*/  IMAD.HI R100, R104, 0x38e38e39, RZ ;  /* 0x38e38e3968647827 */ /* 0x000fc800078e02ff */
[--C-:B------:R-:W-:Y:S02]  /*1f70*/  IMAD R202, R47, 0x480, R130.reuse ;  /* 0x000004802fca7824 */ /* 0x100fe400078e0282 */
[----:B------:R-:W-:Y:S02]  /*1f80*/  IMAD R60, R60, 0x480, R59 ;  /* 0x000004803c3c7824 */ /* 0x000fe400078e023b */
[----:B------:R-:W-:Y:S02]  /*1f90*/  IMAD R58, R58, 0x480, R57 ;  /* 0x000004803a3a7824 */ /* 0x000fe400078e0239 */
[----:B------:R-:W-:Y:S01]  /*1fa0*/  IMAD R155, R96, 0x480, R130 ;  /* 0x00000480609b7824 */ /* 0x000fe200078e0282 */
[----:B------:R-:W-:Y:S01]  /*1fb0*/  SHF.R.U32.HI R96, RZ, 0x1f, R68 ;  /* 0x0000001fff607819 */ /* 0x000fe20000011644 */
[----:B------:R-:W-:Y:S01]  /*1fc0*/  IMAD R47, R126, 0x480, R102 ;  /* 0x000004807e2f7824 */ /* 0x000fe200078e0266 */
[----:B------:R-:W-:Y:S01]  /*1fd0*/  IADD3 R102, R63, 0x110, RZ ;  /* 0x000001103f667810 */ /* 0x000fe20007ffe0ff */
[----:B------:R-:W-:Y:S01]  /*1fe0*/  IMAD R59, R192, 0x480, R59 ;  /* 0x00000480c03b7824 */ /* 0x000fe200078e023b */
[----:B------:R-:W-:Y:S01]  /*1ff0*/  STL [R1+0x10], R60 ;  /* 0x0000103c01007387 */ /* 0x000fe20000100800 */
[----:B------:R-:W-:Y:S01]  /*2000*/  IMAD R57, R196, 0x480, R57 ;  /* 0x00000480c4397824 */ /* 0x000fe200078e0239 */
[----:B------:R-:W-:Y:S01]  /*2010*/  LEA.HI.SX32 R96, R68, R96, 0x1a ;  /* 0x0000006044607211 */ /* 0x000fe200078fd2ff */
[----:B------:R-:W-:Y:S01]  /*2020*/  IMAD.HI R212, R213, -0x6e5d4c3b, R212 ;  /* 0x91a2b3c5d5d47827 */ /* 0x000fe200078e02d4 */
[----:B------:R-:W-:Y:S01]  /*2030*/  MOV R213, R159 ;  /* 0x0000009f00d57202 */ /* 0x000fe20000000f00 */
[----:B------:R1:W-:Y:S01]  /*2040*/  STL [R1+0x14], R59 ;  /* 0x0000143b01007387 */ /* 0x0003e20000100800 */
[----:B------:R-:W-:Y:S01]  /*2050*/  MOV R159, R210 ;  /* 0x000000d2009f7202 */ /* 0x000fe20000000f00 */
[--C-:B------:R-:W-:Y:S01]  /*2060*/  IMAD R196, R108, 0x480, R130.reuse ;  /* 0x000004806cc47824 */ /* 0x100fe200078e0282 */
[----:B------:R-:W-:Y:S01]  /*2070*/  IADD3 R108, R63, 0x108, RZ ;  /* 0x000001083f6c7810 */ /* 0x000fe20007ffe0ff */
[----:B------:R-:W-:Y:S01]  /*2080*/  IMAD R157, R71, 0x480, R130 ;  /* 0x00000480479d7824 */ /* 0x000fe200078e0282 */
[----:B------:R-:W-:Y:S01]  /*2090*/  SHF.R.U32.HI R71, RZ, 0x1f, R100 ;  /* 0x0000001fff477819 */ /* 0x000fe20000011664 */
[----:B------:R-:W-:Y:S01]  /*20a0*/  IMAD R56, R56, 0x480, R50 ;  /* 0x0000048038387824 */ /* 0x000fe200078e0232 */
[----:B------:R-:W-:Y:S01]  /*20b0*/  STL [R1+0x18], R58 ;  /* 0x0000183a01007387 */ /* 0x000fe20000100800 */
[--C-:B0-----:R-:W-:Y:S01]  /*20c0*/  IMAD R61, R98, 0x480, R130.reuse ;  /* 0x00000480623d7824 */ /* 0x101fe200078e0282 */
[----:B------:R-:W-:Y:S01]  /*20d0*/  LEA.HI.SX32 R71, R100, R71, 0x1a ;  /* 0x0000004764477211 */ /* 0x000fe200078fd2ff */
[----:B------:R-:W-:Y:S01]  /*20e0*/  IMAD R210, R106, 0x480, R130 ;  /* 0x000004806ad27824 */ /* 0x000fe200078e0282 */
[----:B------:R-:W-:Y:S01]  /*20f0*/  IADD3 R106, R63, 0xf0, RZ ;  /* 0x000000f03f6a7810 */ /* 0x000fe20007ffe0ff */
[----:B------:R-:W-:Y:S01]  /*2100*/  IMAD.HI R98, R102, 0x38e38e39, RZ ;  /* 0x38e38e3966627827 */ /* 0x000fe200078e02ff */
[----:B------:R-:W-:Y:S01]  /*2110*/  STL [R1+0x1c], R57 ;  /* 0x00001c3901007387 */ /* 0x000fe20000100800 */
[----:B------:R-:W-:-:S02]  /*2120*/  HFMA2.MMA R126, -RZ, RZ, 0, 0 ;  /* 0x00000000ff7e7435 */ /* 0x000fc400000001ff */
[----:B------:R-:W-:Y:S01]  /*2130*/  IMAD.HI R100, R108, 0x38e38e39, RZ ;  /* 0x38e38e396c647827 */ /* 0x000fe200078e02ff */
[----:B------:R0:W-:Y:S01]  /*2140*/  STL [R1+0x20], R56 ;  /* 0x0000203801007387 */ /* 0x0001e20000100800 */
[----:B------:R-:W-:Y:S02]  /*2150*/  SHF.R.U32.HI R68, RZ, 0x1f, R98 ;  /* 0x0000001fff447819 */ /* 0x000fe40000011662 */
[----:B-1----:R-:W-:Y:S02]  /*2160*/  IMAD R59, R96, -0x120, R112 ;  /* 0xfffffee0603b7824 */ /* 0x002fe400078e0270 */
[----:B------:R-:W-:Y:S01]  /*2170*/  IMAD.HI R96, R106, 0x38e38e39, RZ ;  /* 0x38e38e396a607827 */ /* 0x000fe200078e02ff */
[----:B------:R-:W-:-:S03]  /*2180*/  LEA.HI.SX32 R68, R98, R68, 0x1a ;  /* 0x0000004462447211 */ /* 0x000fc600078fd2ff */
[----:B------:R-:W-:Y:S01]  /*2190*/  IMAD.HI R74, R75, -0x6e5d4c3b, R74 ;  /* 0x91a2b3c54b4a7827 */ /* 0x000fe200078e024a */
[----:B------:R-:W-:-:S03]  /*21a0*/  SHF.R.U32.HI R98, RZ, 0x1f, R96 ;  /* 0x0000001fff627819 */ /* 0x000fc60000011660 */
[----:B0-----:R-:W-:Y:S01]  /*21b0*/  IMAD R56, R124, -0x120, R153 ;  /* 0xfffffee07c387824 */ /* 0x001fe200078e0299 */
[----:B------:R-:W-:Y:S01]  /*21c0*/  LEA.HI.SX32 R98, R96, R98, 0x1a ;  /* 0x0000006260627211 */ /* 0x000fe200078fd2ff */
[----:B------:R-:W-:Y:S01]  /*21d0*/  IMAD.MOV.U32 R153, RZ, RZ, R61 ;  /* 0x000000ffff997224 */ /* 0x000fe200078e003d */
[----:B------:R-:W-:Y:S01]  /*21e0*/  SHF.R.U32.HI R96, RZ, 0x1f, R2 ;  /* 0x0000001fff607819 */ /* 0x000fe20000011602 */
[----:B------:R-:W-:Y:S01]  /*21f0*/  IMAD R61, R71, -0x120, R104 ;  /* 0xfffffee0473d7824 */ /* 0x000fe200078e0268 */
[----:B------:R-:W-:Y:S01]  /*2200*/  SHF.R.U32.HI R71, RZ, 0x1f, R100 ;  /* 0x0000001fff477819 */ /* 0x000fe20000011664 */
[----:B------:R-:W-:Y:S01]  /*2210*/  IMAD R60, R68, -0x120, R102 ;  /* 0xfffffee0443c7824 */ /* 0x000fe200078e0266 */
[----:B------:R-:W-:Y:S01]  /*2220*/  LEA.HI.SX32 R96, R2, R96, 0x19 ;  /* 0x0000006002607211 */ /* 0x000fe200078fcaff */
[----:B------:R-:W-:Y:S01]  /*2230*/  IMAD R200, R128, 0x480, R130 ;  /* 0x0000048080c87824 */ /* 0x000fe200078e0282 */
[----:B------:R-:W-:Y:S01]  /*2240*/  LEA.HI.SX32 R71, R100, R71, 0x1a ;  /* 0x0000004764477211 */ /* 0x000fe200078fd2ff */
[----:B------:R-:W-:Y:S01]  /*2250*/  IMAD.HI R66, R67, -0x6e5d4c3b, R66 ;  /* 0x91a2b3c543427827 */ /* 0x000fe200078e0242 */
[----:B------:R-:W-:Y:S01]  /*2260*/  SHF.R.U32.HI R100, RZ, 0x1f, R216 ;  /* 0x0000001fff647819 */ /* 0x000fe200000116d8 */
[----:B------:R-:W-:Y:S01]  /*2270*/  HFMA2.MMA R124, -RZ, RZ, 0, 0 ;  /* 0x00000000ff7c7435 */ /* 0x000fe200000001ff */
[----:B------:R-:W-:Y:S01]  /*2280*/  MOV R102, R62 ;  /* 0x0000003e00667202 */ /* 0x000fe20000000f00 */
[----:B------:R-:W-:Y:S01]  /*2290*/  IMAD R62, R98, -0x120, R106 ;  /* 0xfffffee0623e7824 */ /* 0x000fe200078e026a */
[----:B------:R-:W-:Y:S01]  /*22a0*/  LEA.HI.SX32 R216, R216, R100, 0x1d ;  /* 0x00000064d8d87211 */ /* 0x000fe200078feaff */
[----:B------:R-:W-:Y:S01]  /*22b0*/  IMAD.HI R13, R189, -0x77777777, R188 ;  /* 0x88888889bd0d7827 */ /* 0x000fe200078e02bc */
[----:B------:R-:W-:-:S02]  /*22c0*/  SHF.R.U32.HI R100, RZ, 0x1f, R217 ;  /* 0x0000001fff647819 */ /* 0x000fc400000116d9 */
[----:B------:R-:W-:Y:S01]  /*22d0*/  SHF.R.U32.HI R98, RZ, 0x1f, R150 ;  /* 0x0000001fff627819 */ /* 0x000fe20000011696 */
[----:B------:R-:W-:Y:S01]  /*22e0*/  IMAD.MOV.U32 R64, RZ, RZ, RZ ;  /* 0x000000ffff407224 */ /* 0x000fe200078e00ff */
[----:B------:R-:W-:Y:S01]  /*22f0*/  LEA.HI.SX32 R217, R217, R100, 0x19 ;  /* 0x00000064d9d97211 */ /* 0x000fe200078fcaff */
[----:B------:R-:W-:Y:S01]  /*2300*/  IMAD R57, R125, -0x120, R154 ;  /* 0xfffffee07d397824 */ /* 0x000fe200078e029a */
[----:B------:R-:W-:Y:S01]  /*2310*/  MOV R100, R31 ;  /* 0x0000001f00647202 */ /* 0x000fe20000000f00 */
[----:B------:R-:W-:Y:S01]  /*2320*/  IMAD R31, R71, -0x120, R108 ;  /* 0xfffffee0471f7824 */ /* 0x000fe200078e026c */
[----:B------:R-:W-:Y:S01]  /*2330*/  LEA.HI.SX32 R150, R150, R98, 0x19 ;  /* 0x0000006296967211 */ /* 0x000fe200078fcaff */
[----:B------:R-:W-:Y:S01]  /*2340*/  IMAD R71, R96, -0xe1, R151 ;  /* 0xffffff1f60477824 */ /* 0x000fe200078e0297 */
[----:B------:R-:W-:Y:S01]  /*2350*/  SHF.R.U32.HI R96, RZ, 0x1f, R6 ;  /* 0x0000001fff607819 */ /* 0x000fe20000011606 */
[----:B------:R-:W-:Y:S01]  /*2360*/  IMAD.HI R16, R189, -0x6e5d4c3b, R188 ;  /* 0x91a2b3c5bd107827 */ /* 0x000fe200078e02bc */
[----:B------:R-:W-:Y:S01]  /*2370*/  MOV R128, R205 ;  /* 0x000000cd00807202 */ /* 0x000fe20000000f00 */
[----:B------:R-:W-:Y:S01]  /*2380*/  HFMA2.MMA R154, -RZ, RZ, 0, 0 ;  /* 0x00000000ff9a7435 */ /* 0x000fe200000001ff */
[----:B------:R-:W-:Y:S01]  /*2390*/  LEA.HI.SX32 R96, R6, R96, 0x1d ;  /* 0x0000006006607211 */ /* 0x000fe200078feaff */
[----:B------:R-:W-:Y:S01]  /*23a0*/  IMAD R205, R216, -0xf, R151 ;  /* 0xfffffff1d8cd7824 */ /* 0x000fe200078e0297 */
[----:B------:R-:W-:Y:S01]  /*23b0*/  SHF.R.U32.HI R98, RZ, 0x1f, R74 ;  /* 0x0000001fff627819 */ /* 0x000fe2000001164a */
[----:B------:R-:W-:Y:S01]  /*23c0*/  IMAD R55, R55, 0x480, R50 ;  /* 0x0000048037377824 */ /* 0x000fe200078e0232 */
[----:B------:R-:W-:Y:S01]  /*23d0*/  MOV R151, R100 ;  /* 0x0000006400977202 */ /* 0x000fe20000000f00 */
[----:B------:R-:W-:Y:S01]  /*23e0*/  IMAD.HI R0, R65, -0x6e5d4c3b, R64 ;  /* 0x91a2b3c541007827 */ /* 0x000fe200078e0240 */
[----:B------:R-:W-:-:S02]  /*23f0*/  MOV R100, R203 ;  /* 0x000000cb00647202 */ /* 0x000fc40000000f00 */
[----:B------:R-:W-:Y:S01]  /*2400*/  LEA.HI.SX32 R74, R74, R98, 0x19 ;  /* 0x000000624a4a7211 */ /* 0x000fe200078fcaff */
[----:B------:R-:W-:Y:S01]  /*2410*/  IMAD R203, R96, -0xf, R135 ;  /* 0xfffffff160cb7824 */ /* 0x000fe200078e0287 */
[----:B------:R-:W-:Y:S01]  /*2420*/  SHF.R.U32.HI R96, RZ, 0x1f, R66 ;  /* 0x0000001fff607819 */ /* 0x000fe20000011642 */
[----:B------:R0:W-:Y:S01]  /*2430*/  STL [R1+0x24], R55 ;  /* 0x0000243701007387 */ /* 0x0001e20000100800 */
[----:B------:R-:W-:Y:S01]  /*2440*/  IADD3 R125, R63, 0x57, RZ ;  /* 0x000000573f7d7810 */ /* 0x000fe20007ffe0ff */
[----:B------:R-:W-:Y:S01]  /*2450*/  IMAD R75, R74, -0xe1, R75 ;  /* 0xffffff1f4a4b7824 */ /* 0x000fe200078e024b */
[----:B------:R-:W-:Y:S01]  /*2460*/  LEA.HI.SX32 R66, R66, R96, 0x19 ;  /* 0x0000006042427211 */ /* 0x000fe200078fcaff */
[----:B------:R-:W-:Y:S01]  /*2470*/  IMAD R21, R217, -0xe1, R21 ;  /* 0xffffff1fd9157824 */ /* 0x000fe200078e0215 */
[----:B------:R-:W-:Y:S01]  /*2480*/  SHF.R.U32.HI R74, RZ, 0x1f, R25 ;  /* 0x0000001fff4a7819 */ /* 0x000fe20000011619 */
[----:B------:R-:W-:Y:S01]  /*2490*/  IMAD.HI R68, R125, -0x6e5d4c3b, R124 ;  /* 0x91a2b3c57d447827 */ /* 0x000fe200078e027c */
[----:B------:R-:W-:-:S02]  /*24a0*/  IADD3 R50, R130, 0x48, RZ ;  /* 0x0000004882327810 */ /* 0x000fc40007ffe0ff */
[----:B------:R-:W-:Y:S01]  /*24b0*/  LEA.HI.SX32 R74, R25, R74, 0x19 ;  /* 0x0000004a194a7211 */ /* 0x000fe200078fcaff */
[----:B------:R-:W-:Y:S01]  /*24c0*/  IMAD R67, R66, -0xe1, R67 ;  /* 0xffffff1f42437824 */ /* 0x000fe200078e0243 */
[----:B------:R-:W-:Y:S01]  /*24d0*/  SHF.R.U32.HI R66, RZ, 0x1f, R14 ;  /* 0x0000001fff427819 */ /* 0x000fe2000001160e */
[----:B------:R-:W-:Y:S01]  /*24e0*/  IMAD.MOV.U32 R124, RZ, RZ, R155 ;  /* 0x000000ffff7c7224 */ /* 0x000fe200078e009b */
[----:B------:R-:W-:Y:S01]  /*24f0*/  SHF.R.U32.HI R98, RZ, 0x1f, R10 ;  /* 0x0000001fff627819 */ /* 0x000fe2000001160a */
[----:B------:R-:W-:Y:S01]  /*2500*/  IMAD R73, R74, -0xe1, R73 ;  /* 0xffffff1f4a497824 */ /* 0x000fe200078e0249 */
[----:B------:R-:W-:Y:S01]  /*2510*/  LEA.HI.SX32 R66, R14, R66, 0x19 ;  /* 0x000000420e427211 */ /* 0x000fe200078fcaff */
[----:B------:R-:W-:Y:S01]  /*2520*/  IMAD R54, R54, 0x480, R50 ;  /* 0x0000048036367824 */ /* 0x000fe200078e0232 */
[----:B------:R-:W-:Y:S01]  /*2530*/  SHF.R.U32.HI R74, RZ, 0x1f, R37 ;  /* 0x0000001fff4a7819 */ /* 0x000fe20000011625 */
[----:B------:R-:W-:Y:S01]  /*2540*/  IMAD.HI R64, R185, -0x6e5d4c3b, R184 ;  /* 0x91a2b3c5b9407827 */ /* 0x000fe200078e02b8 */
[----:B------:R-:W-:-:S02]  /*2550*/  SHF.R.U32.HI R2, RZ, 0x1f, R0 ;  /* 0x0000001fff027819 */ /* 0x000fc40000011600 */
[----:B------:R-:W-:Y:S01]  /*2560*/  LEA.HI.SX32 R37, R37, R74, 0x19 ;  /* 0x0000004a25257211 */ /* 0x000fe200078fcaff */
[----:B------:R-:W-:Y:S01]  /*2570*/  IMAD R69, R66, -0xe1, R69 ;  /* 0xffffff1f42457824 */ /* 0x000fe200078e0245 */
[----:B------:R-:W-:Y:S01]  /*2580*/  SHF.R.U32.HI R66, RZ, 0x1f, R36 ;  /* 0x0000001fff427819 */ /* 0x000fe20000011624 */
[----:B------:R1:W-:Y:S01]  /*2590*/  STL [R1+0x28], R54 ;  /* 0x0000283601007387 */ /* 0x0003e20000100800 */
[----:B------:R-:W-:Y:S01]  /*25a0*/  LEA.HI.SX32 R25, R10, R98, 0x19 ;  /* 0x000000620a197211 */ /* 0x000fe200078fcaff */
[----:B------:R-:W-:Y:S01]  /*25b0*/  IMAD R77, R37, -0xe1, R77 ;  /* 0xffffff1f254d7824 */ /* 0x000fe200078e024d */
[----:B------:R-:W-:Y:S01]  /*25c0*/  LEA.HI.SX32 R36, R36, R66, 0x19 ;  /* 0x0000004224247211 */ /* 0x000fe200078fcaff */
[----:B0-----:R-:W-:Y:S01]  /*25d0*/  IMAD R55, R122, -0x120, R138 ;  /* 0xfffffee07a377824 */ /* 0x001fe200078e028a */
[----:B------:R-:W-:Y:S01]  /*25e0*/  SHF.R.U32.HI R37, RZ, 0x1f, R13 ;  /* 0x0000001fff257819 */ /* 0x000fe2000001160d */
[----:B------:R-:W-:Y:S01]  /*25f0*/  IMAD.HI R46, R185, -0x77777777, R184 ;  /* 0x88888889b92e7827 */ /* 0x000fe200078e02b8 */
[----:B------:R-:W-:-:S02]  /*2600*/  SHF.R.U32.HI R66, RZ, 0x1f, R16 ;  /* 0x0000001fff427819 */ /* 0x000fc40000011610 */
[----:B------:R-:W-:Y:S01]  /*2610*/  LEA.HI.SX32 R13, R13, R37, 0x1d ;  /* 0x000000250d0d7211 */ /* 0x000fe200078feaff */
[----:B------:R-:W-:Y:S01]  /*2620*/  IMAD R81, R36, -0xe1, R81 ;  /* 0xffffff1f24517824 */ /* 0x000fe200078e0251 */
[----:B------:R-:W-:Y:S01]  /*2630*/  SHF.R.U32.HI R37, RZ, 0x1f, R15 ;  /* 0x0000001fff257819 */ /* 0x000fe2000001160f */
[----:B-1----:R-:W-:Y:S01]  /*2640*/  IMAD R54, R120, -0x120, R152 ;  /* 0xfffffee078367824 */ /* 0x002fe200078e0298 */
[----:B------:R-:W-:Y:S01]  /*2650*/  SHF.R.U32.HI R36, RZ, 0x1f, R20 ;  /* 0x0000001fff247819 */ /* 0x000fe20000011614 */
[----:B------:R-:W-:Y:S01]  /*2660*/  IMAD.MOV.U32 R152, RZ, RZ, RZ ;  /* 0x000000ffff987224 */ /* 0x000fe200078e00ff */
[----:B------:R-:W-:Y:S01]  /*2670*/  LEA.HI.SX32 R15, R15, R37, 0x19 ;  /* 0x000000250f0f7211 */ /* 0x000fe200078fcaff */
[----:B------:R-:W-:Y:S01]  /*2680*/  IMAD R19, R150, -0xe1, R19 ;  /* 0xffffff1f96137824 */ /* 0x000fe200078e0213 */
[----:B------:R-:W-:Y:S01]  /*2690*/  LEA.HI.SX32 R36, R20, R36, 0x19 ;  /* 0x0000002414247211 */ /* 0x000fe200078fcaff */
[----:B------:R-:W-:Y:S01]  /*26a0*/  IMAD.MOV.U32 R150, RZ, RZ, RZ ;  /* 0x000000ffff967224 */ /* 0x000fe200078e00ff */
[----:B------:R-:W-:Y:S01]  /*26b0*/  SHF.R.U32.HI R37, RZ, 0x1f, R18 ;  /* 0x0000001fff257819 */ /* 0x000fe20000011612 */
[--C-:B------:R-:W-:Y:S01]  /*26c0*/  IMAD R208, R116, 0x480, R130.reuse ;  /* 0x0000048074d07824 */ /* 0x100fe200078e0282 */
[----:B------:R-:W-:Y:S01]  /*26d0*/  SHF.R.U32.HI R20, RZ, 0x1f, R17 ;  /* 0x0000001fff147819 */ /* 0x000fe20000011611 */
[----:B------:R-:W-:Y:S01]  /*26e0*/  IMAD R215, R118, 0x480, R130 ;  /* 0x0000048076d77824 */ /* 0x000fe200078e0282 */
[----:B------:R-:W-:Y:S01]  /*26f0*/  LEA.HI.SX32 R18, R18, R37, 0x19 ;  /* 0x0000002512127211 */ /* 0x000fe200078fcaff */
[----:B------:R-:W-:Y:S01]  /*2700*/  IMAD R25, R25, -0xe1, R127 ;  /* 0xffffff1f19197824 */ /* 0x000fe200078e027f */
[----:B------:R-:W-:Y:S01]  /*2710*/  LEA.HI.SX32 R20, R17, R20, 0x19 ;  /* 0x0000001411147211 */ /* 0x000fe200078fcaff */
[----:B------:R-:W-:Y:S01]  /*2720*/  IMAD R17, R36, -0xe1, R137 ;  /* 0xffffff1f24117824 */ /* 0x000fe200078e0289 */
[----:B------:R-:W-:Y:S01]  /*2730*/  IADD3 R37, R63, 0x72, RZ ;  /* 0x000000723f257810 */ /* 0x000fe20007ffe0ff */
[----:B------:R-:W-:Y:S01]  /*2740*/  IMAD.MOV.U32 R36, RZ, RZ, RZ ;  /* 0x000000ffff247224 */ /* 0x000fe200078e00ff */
[----:B------:R-:W-:Y:S01]  /*2750*/  SHF.R.U32.HI R10, RZ, 0x1f, R8 ;  /* 0x0000001fff0a7819 */ /* 0x000fe20000011608 */
[----:B------:R-:W-:Y:S01]  /*2760*/  IMAD R87, R20, -0xe1, R87 ;  /* 0xffffff1f14577824 */ /* 0x000fe200078e0257 */
[----:B------:R-:W-:Y:S01]  /*2770*/  LEA.HI.SX32 R16, R16, R66, 0x19 ;  /* 0x0000004210107211 */ /* 0x000fe200078fcaff */
[----:B------:R-:W-:Y:S01]  /*2780*/  IMAD.HI R20, R37, -0x6e5d4c3b, R36 ;  /* 0x91a2b3c525147827 */ /* 0x000fe200078e0224 */
[----:B------:R-:W-:-:S02]  /*2790*/  SHF.R.U32.HI R36, RZ, 0x1f, R7 ;  /* 0x0000001fff247819 */ /* 0x000fc40000011607 */
[----:B------:R-:W-:Y:S01]  /*27a0*/  MOV R216, R124 ;  /* 0x0000007c00d87202 */ /* 0x000fe20000000f00 */
[----:B------:R-:W-:Y:S01]  /*27b0*/  IMAD.MOV.U32 R124, RZ, RZ, R153 ;  /* 0x000000ffff7c7224 */ /* 0x000fe200078e0099 */
[----:B------:R-:W-:Y:S01]  /*27c0*/  SHF.R.U32.HI R66, RZ, 0x1f, R9 ;  /* 0x0000001fff427819 */ /* 0x000fe20000011609 */
[----:B------:R-:W-:Y:S01]  /*27d0*/  IMAD R15, R15, -0xe1, R131 ;  /* 0xffffff1f0f0f7824 */ /* 0x000fe200078e0283 */
[----:B------:R-:W-:Y:S01]  /*27e0*/  LEA.HI.SX32 R2, R0, R2, 0x19 ;  /* 0x0000000200027211 */ /* 0x000fe200078fcaff */
[----:B------:R-:W-:Y:S01]  /*27f0*/  IMAD.HI R29, R165, -0x6e5d4c3b, R164 ;  /* 0x91a2b3c5a51d7827 */ /* 0x000fe200078e02a4 */
[----:B------:R-:W-:Y:S02]  /*2800*/  IADD3 R153, R63, 0x48, RZ ;  /* 0x000000483f997810 */ /* 0x000fe40007ffe0ff */
[----:B------:R-:W-:Y:S01]  /*2810*/  MOV R217, R157 ;  /* 0x0000009d00d97202 */ /* 0x000fe20000000f00 */
[----:B------:R-:W-:Y:S01]  /*2820*/  IMAD R65, R2, -0xe1, R65 ;  /* 0xffffff1f02417824 */ /* 0x000fe200078e0241 */
[----:B------:R-:W-:Y:S01]  /*2830*/  LEA.HI.SX32 R10, R8, R10, 0x1d ;  /* 0x0000000a080a7211 */ /* 0x000fe200078feaff */
[----:B------:R-:W-:Y:S01]  /*2840*/  IMAD.HI R2, R153, -0x6e5d4c3b, R152 ;  /* 0x91a2b3c599027827 */ /* 0x000fe200078e0298 */
[----:B------:R-:W-:-:S02]  /*2850*/  LEA.HI.SX32 R36, R7, R36, 0x19 ;  /* 0x0000002407247211 */ /* 0x000fc400078fcaff */
[----:B------:R-:W-:Y:S01]  /*2860*/  SHF.R.U32.HI R6, RZ, 0x1f, R4 ;  /* 0x0000001fff067819 */ /* 0x000fe20000011604 */
[----:B------:R-:W-:Y:S01]  /*2870*/  IMAD R152, R10, -0xf, R123 ;  /* 0xfffffff10a987824 */ /* 0x000fe200078e027b */
[----:B------:R-:W-:Y:S01]  /*2880*/  IADD3 R157, R63, 0x39, RZ ;  /* 0x000000393f9d7810 */ /* 0x000fe20007ffe0ff */
[----:B------:R-:W-:Y:S01]  /*2890*/  IMAD R89, R36, -0xe1, R89 ;  /* 0xffffff1f24597824 */ /* 0x000fe200078e0259 */
[----:B------:R-:W-:Y:S01]  /*28a0*/  SHF.R.U32.HI R14, RZ, 0x1f, R12 ;  /* 0x0000001fff0e7819 */ /* 0x000fe2000001160c */
[----:B------:R-:W-:Y:S01]  /*28b0*/  IMAD R85, R18, -0xe1, R85 ;  /* 0xffffff1f12557824 */ /* 0x000fe200078e0255 */
[----:B------:R-:W-:Y:S01]  /*28c0*/  LEA.HI.SX32 R7, R9, R66, 0x1d ;  /* 0x0000004209077211 */ /* 0x000fe200078feaff */
[----:B------:R-:W-:Y:S01]  /*28d0*/  IMAD.HI R104, R175, 0x38e38e39, RZ ;  /* 0x38e38e39af687827 */ /* 0x000fe200078e02ff */
[----:B------:R-:W-:Y:S02]  /*28e0*/  SHF.R.U32.HI R9, RZ, 0x1f, R24 ;  /* 0x0000001fff097819 */ /* 0x000fe40000011618 */
[----:B------:R-:W-:Y:S01]  /*28f0*/  LEA.HI.SX32 R6, R4, R6, 0x19 ;  /* 0x0000000604067211 */ /* 0x000fe200078fcaff */
[----:B------:R-:W-:Y:S01]  /*2900*/  IMAD.HI R4, R157, -0x6e5d4c3b, R156 ;  /* 0x91a2b3c59d047827 */ /* 0x000fe200078e029c */
[----:B------:R-:W-:-:S02]  /*2910*/  LEA.HI.SX32 R14, R12, R14, 0x19 ;  /* 0x0000000e0c0e7211 */ /* 0x000fc400078fcaff */
[----:B------:R-:W-:Y:S01]  /*2920*/  IADD3 R123, R63, 0x81, RZ ;  /* 0x000000813f7b7810 */ /* 0x000fe20007ffe0ff */
[----:B------:R-:W-:Y:S01]  /*2930*/  IMAD R58, R134, -0x120, R136 ;  /* 0xfffffee0863a7824 */ /* 0x000fe200078e0288 */
[----:B------:R-:W-:Y:S01]  /*2940*/  MOV R122, RZ ;  /* 0x000000ff007a7202 */ /* 0x000fe20000000f00 */
[----:B------:R-:W-:Y:S01]  /*2950*/  IMAD R79, R14, -0xe1, R79 ;  /* 0xffffff1f0e4f7824 */ /* 0x000fe200078e024f */
[----:B------:R-:W-:Y:S01]  /*2960*/  LEA.HI.SX32 R24, R24, R9, 0x19 ;  /* 0x0000000918187211 */ /* 0x000fe200078fcaff */
[----:B------:R-:W-:Y:S01]  /*2970*/  HFMA2.MMA R134, -RZ, RZ, 0, 0 ;  /* 0x00000000ff867435 */ /* 0x000fe200000001ff */
[----:B------:R-:W-:Y:S01]  /*2980*/  MOV R135, R217 ;  /* 0x000000d900877202 */ /* 0x000fe20000000f00 */
[----:B------:R-:W-:Y:S01]  /*2990*/  IMAD.HI R14, R123, -0x6e5d4c3b, R122 ;  /* 0x91a2b3c57b0e7827 */ /* 0x000fe200078e027a */
[----:B------:R-:W-:Y:S02]  /*29a0*/  MOV R156, R151 ;  /* 0x00000097009c7202 */ /* 0x000fe40000000f00 */
[----:B------:R-:W-:Y:S01]  /*29b0*/  SHF.R.U32.HI R66, RZ, 0x1f, R22 ;  /* 0x0000001fff427819 */ /* 0x000fe20000011616 */
[----:B------:R-:W-:Y:S01]  /*29c0*/  IMAD.HI R106, R169, 0x38e38e39, RZ ;  /* 0x38e38e39a96a7827 */ /* 0x000fe200078e02ff */
[----:B------:R-:W-:-:S02]  /*29d0*/  SHF.R.U32.HI R9, RZ, 0x1f, R64 ;  /* 0x0000001fff097819 */ /* 0x000fc40000011640 */
[----:B------:R-:W-:Y:S01]  /*29e0*/  MOV R217, R216 ;  /* 0x000000d800d97202 */ /* 0x000fe20000000f00 */
[----:B------:R-:W-:Y:S01]  /*29f0*/  IMAD.MOV.U32 R122, RZ, RZ, R156 ;  /* 0x000000ffff7a7224 */ /* 0x000fe200078e009c */
[----:B------:R-:W-:Y:S01]  /*2a00*/  MOV R98, R159 ;  /* 0x0000009f00627202 */ /* 0x000fe20000000f00 */
[----:B------:R-:W-:Y:S01]  /*2a10*/  IMAD.MOV.U32 R148, RZ, RZ, RZ ;  /* 0x000000ffff947224 */ /* 0x000fe200078e00ff */
[----:B------:R-:W-:Y:S01]  /*2a20*/  LEA.HI.SX32 R22, R22, R66, 0x19 ;  /* 0x0000004216167211 */ /* 0x000fe200078fcaff */
[----:B------:R-:W-:Y:S01]  /*2a30*/  IMAD R23, R6, -0xe1, R23 ;  /* 0xffffff1f06177824 */ /* 0x000fe200078e0217 */
[----:B------:R-:W-:Y:S01]  /*2a40*/  LEA.HI.SX32 R9, R64, R9, 0x19 ;  /* 0x0000000940097211 */ /* 0x000fe200078fcaff */
[----:B------:R-:W-:Y:S01]  /*2a50*/  IMAD.HI R148, R149, -0x6e5d4c3b, R148 ;  /* 0x91a2b3c595947827 */ /* 0x000fe200078e0294 */
[----:B------:R-:W-:Y:S02]  /*2a60*/  IADD3 R151, R63, 0x9, RZ ;  /* 0x000000093f977810 */ /* 0x000fe40007ffe0ff */
[----:B------:R-:W-:Y:S01]  /*2a70*/  MOV R74, R98 ;  /* 0x00000062004a7202 */ /* 0x000fe20000000f00 */
[----:B------:R-:W-:Y:S01]  /*2a80*/  IMAD R9, R9, -0xe1, R185 ;  /* 0xffffff1f09097824 */ /* 0x000fe200078e02b9 */
[----:B------:R-:W-:Y:S01]  /*2a90*/  SHF.R.U32.HI R66, RZ, 0x1f, R46 ;  /* 0x0000001fff427819 */ /* 0x000fe2000001162e */
[----:B------:R-:W-:Y:S01]  /*2aa0*/  IMAD.HI R10, R151, -0x77777777, R150 ;  /* 0x88888889970a7827 */ /* 0x000fe200078e0296 */
[----:B------:R-:W-:-:S02]  /*2ab0*/  MOV R64, R217 ;  /* 0x000000d900407202 */ /* 0x000fc40000000f00 */
[----:B------:R-:W-:Y:S01]  /*2ac0*/  MOV R156, R135 ;  /* 0x00000087009c7202 */ /* 0x000fe20000000f00 */
[----:B------:R-:W-:Y:S01]  /*2ad0*/  IMAD.HI R248, R187, -0x6e5d4c3b, R186 ;  /* 0x91a2b3c5bbf87827 */ /* 0x000fe200078e02ba */
[----:B------:R-:W-:Y:S02]  /*2ae0*/  MOV R217, R196 ;  /* 0x000000c400d97202 */ /* 0x000fe40000000f00 */
[----:B------:R-:W-:Y:S01]  /*2af0*/  SHF.R.U32.HI R98, RZ, 0x1f, R35 ;  /* 0x0000001fff627819 */ /* 0x000fe20000011623 */
[----:B------:R-:W-:Y:S01]  /*2b00*/  IMAD R91, R24, -0xe1, R91 ;  /* 0xffffff1f185b7824 */ /* 0x000fe200078e025b */
[----:B------:R-:W-:Y:S01]  /*2b10*/  LEA.HI.SX32 R46, R46, R66, 0x1d ;  /* 0x000000422e2e7211 */ /* 0x000fe200078feaff */
[----:B------:R-:W-:Y:S01]  /*2b20*/  IMAD.MOV.U32 R150, RZ, RZ, R217 ;  /* 0x000000ffff967224 */ /* 0x000fe200078e00d9 */
[----:B------:R-:W-:Y:S01]  /*2b30*/  MOV R66, R156 ;  /* 0x0000009c00427202 */ /* 0x000fe20000000f00 */
[----:B------:R-:W-:Y:S01]  /*2b40*/  IMAD.MOV.U32 R156, RZ, RZ, R28 ;  /* 0x000000ffff9c7224 */ /* 0x000fe200078e001c */
[----:B------:R-:W-:Y:S01]  /*2b50*/  LEA.HI.SX32 R98, R35, R98, 0x19 ;  /* 0x0000006223627211 */ /* 0x000fe200078fcaff */
[--C-:B------:R-:W-:Y:S01]  /*2b60*/  IMAD R28, R7, -0xf, R133.reuse ;  /* 0xfffffff1071c7824 */ /* 0x100fe200078e0285 */
[----:B------:R-:W-:Y:S01]  /*2b70*/  MOV R217, R100 ;  /* 0x0000006400d97202 */ /* 0x000fe20000000f00 */
[----:B------:R-:W-:Y:S01]  /*2b80*/  IMAD R7, R22, -0xe1, R133 ;  /* 0xffffff1f16077824 */ /* 0x000fe200078e0285 */
[----:B------:R-:W-:Y:S01]  /*2b90*/  MOV R216, R204 ;  /* 0x000000cc00d87202 */ /* 0x000fe20000000f00 */
[----:B------:R-:W-:Y:S01]  /*2ba0*/  IMAD R99, R98, -0xe1, R99 ;  /* 0xffffff1f62637824 */ /* 0x000fe200078e0263 */
[----:B------:R-:W-:Y:S01]  /*2bb0*/  SHF.R.U32.HI R100, RZ, 0x1f, R3 ;  /* 0x0000001fff647819 */ /* 0x000fe20000011603 */
[----:B------:R-:W-:Y:S01]  /*2bc0*/  IMAD R196, R46, -0xf, R185 ;  /* 0xfffffff12ec47824 */ /* 0x000fe200078e02b9 */
[----:B------:R-:W-:Y:S01]  /*2bd0*/  MOV R98, R156 ;  /* 0x0000009c00627202 */ /* 0x000fe20000000f00 */
[----:B------:R-:W-:Y:S01]  /*2be0*/  IMAD.MOV.U32 R204, RZ, RZ, R183 ;  /* 0x000000ffffcc7224 */ /* 0x000fe200078e00b7 */
[----:B------:R-:W-:Y:S01]  /*2bf0*/  MOV R156, R216 ;  /* 0x000000d8009c7202 */ /* 0x000fe20000000f00 */
[----:B------:R-:W-:Y:S01]  /*2c00*/  IMAD.HI R186, R187, 0x38e38e39, RZ ;  /* 0x38e38e39bbba7827 */ /* 0x000fe200078e02ff */
[----:B------:R-:W-:-:S02]  /*2c10*/  LEA.HI.SX32 R100, R3, R100, 0x19 ;  /* 0x0000006403647211 */ /* 0x000fc400078fcaff */
[----:B------:R-:W-:Y:S01]  /*2c20*/  MOV R216, R102 ;  /* 0x0000006600d87202 */ /* 0x000fe20000000f00 */
[----:B------:R-:W-:Y:S01]  /*2c30*/  IMAD.MOV.U32 R192, RZ, RZ, RZ ;  /* 0x000000ffffc07224 */ /* 0x000fe200078e00ff */
[----:B------:R-:W-:Y:S01]  /*2c40*/  SHF.R.U32.HI R3, RZ, 0x1f, R30 ;  /* 0x0000001fff037819 */ /* 0x000fe2000001161e */
[----:B------:R-:W-:Y:S01]  /*2c50*/  IMAD R101, R100, -0xe1, R101 ;  /* 0xffffff1f64657824 */ /* 0x000fe200078e0265 */
[----:B------:R-:W-:Y:S01]  /*2c60*/  SHF.R.U32.HI R102, RZ, 0x1f, R5 ;  /* 0x0000001fff667819 */ /* 0x000fe20000011605 */
[----:B------:R-:W-:Y:S01]  /*2c70*/  IMAD.HI R168, R169, -0x6e5d4c3b, R168 ;  /* 0x91a2b3c5a9a87827 */ /* 0x000fe200078e02a8 */
[----:B------:R-:W-:Y:S02]  /*2c80*/  LEA.HI.SX32 R3, R30, R3, 0x19 ;  /* 0x000000031e037211 */ /* 0x000fe400078fcaff */
[----:B------:R-:W-:Y:S01]  /*2c90*/  LEA.HI.SX32 R102, R5, R102, 0x19 ;  /* 0x0000006605667211 */ /* 0x000fe200078fcaff */
[----:B------:R-:W-:Y:S01]  /*2ca0*/  IMAD.HI R170, R171, -0x6e5d4c3b, R170 ;  /* 0x91a2b3c5abaa7827 */ /* 0x000fe200078e02aa */
[----:B------:R-:W-:-:S02]  /*2cb0*/  SHF.R.U32.HI R30, RZ, 0x1f, R33 ;  /* 0x0000001fff1e7819 */ /* 0x000fc40000011621 */
[----:B------:R-:W-:Y:S01]  /*2cc0*/  SHF.R.U32.HI R5, RZ, 0x1f, R26 ;  /* 0x0000001fff057819 */ /* 0x000fe2000001161a */
[----:B------:R-:W-:Y:S01]  /*2cd0*/  IMAD R103, R102, -0xe1, R103 ;  /* 0xffffff1f66677824 */ /* 0x000fe200078e0267 */
[----:B------:R-:W-:Y:S01]  /*2ce0*/  LEA.HI.SX32 R33, R33, R30, 0x19 ;  /* 0x0000001e21217211 */ /* 0x000fe200078fcaff */
[----:B------:R-:W-:Y:S01]  /*2cf0*/  IMAD.HI R172, R173, -0x6e5d4c3b, R172 ;  /* 0x91a2b3c5adac7827 */ /* 0x000fe200078e02ac */
[----:B------:R-:W-:Y:S02]  /*2d00*/  LEA.HI.SX32 R26, R26, R5, 0x1d ;  /* 0x000000051a1a7211 */ /* 0x000fe400078feaff */
[----:B------:R-:W-:Y:S01]  /*2d10*/  SHF.R.U32.HI R5, RZ, 0x1f, R32 ;  /* 0x0000001fff057819 */ /* 0x000fe20000011620 */
[----:B------:R-:W-:Y:S01]  /*2d20*/  IMAD R121, R33, -0xe1, R121 ;  /* 0xffffff1f21797824 */ /* 0x000fe200078e0279 */
[----:B------:R-:W-:Y:S01]  /*2d30*/  SHF.R.U32.HI R33, RZ, 0x1f, R70 ;  /* 0x0000001fff217819 */ /* 0x000fe20000011646 */
[----:B------:R-:W-:Y:S01]  /*2d40*/  IMAD.HI R162, R163, -0x77777777, R162 ;  /* 0x88888889a3a27827 */ /* 0x000fe200078e02a2 */
[----:B------:R-:W-:-:S02]  /*2d50*/  LEA.HI.SX32 R5, R32, R5, 0x19 ;  /* 0x0000000520057211 */ /* 0x000fc400078fcaff */
[----:B------:R-:W-:Y:S01]  /*2d60*/  SHF.R.U32.HI R32, RZ, 0x1f, R42 ;  /* 0x0000001fff207819 */ /* 0x000fe2000001162a */
[----:B------:R-:W-:Y:S01]  /*2d70*/  IMAD R26, R26, -0xf, R139 ;  /* 0xfffffff11a1a7824 */ /* 0x000fe200078e028b */
[----:B------:R-:W-:Y:S01]  /*2d80*/  LEA.HI.SX32 R70, R70, R33, 0x1d ;  /* 0x0000002146467211 */ /* 0x000fe200078feaff */
[----:B------:R-:W-:Y:S01]  /*2d90*/  IMAD R5, R5, -0xe1, R43 ;  /* 0xffffff1f05057824 */ /* 0x000fe200078e022b */
[----:B------:R-:W-:Y:S01]  /*2da0*/  SHF.R.U32.HI R33, RZ, 0x1f, R38 ;  /* 0x0000001fff217819 */ /* 0x000fe20000011626 */
[----:B------:R-:W-:Y:S01]  /*2db0*/  IMAD R3, R3, -0xe1, R139 ;  /* 0xffffff1f03037824 */ /* 0x000fe200078e028b */
[----:B------:R-:W-:Y:S02]  /*2dc0*/  LEA.HI.SX32 R42, R42, R32, 0x19 ;  /* 0x000000202a2a7211 */ /* 0x000fe400078fcaff */
[----:B------:R-:W-:Y:S02]  /*2dd0*/  LEA.HI.SX32 R38, R38, R33, 0x19 ;  /* 0x0000002126267211 */ /* 0x000fe400078fcaff */
[----:B------:R-:W-:Y:S01]  /*2de0*/  IADD3 R50, R130, 0x8, RZ ;  /* 0x0000000882327810 */ /* 0x000fe20007ffe0ff */
[----:B------:R-:W-:Y:S01]  /*2df0*/  IMAD R117, R42, -0xe1, R117 ;  /* 0xffffff1f2a757824 */ /* 0x000fe200078e0275 */
[----:B------:R-:W-:Y:S01]  /*2e00*/  SHF.R.U32.HI R42, RZ, 0x1f, R84 ;  /* 0x0000001fff2a7819 */ /* 0x000fe20000011654 */
[----:B------:R-:W-:Y:S01]  /*2e10*/  IMAD R105, R38, -0xe1, R105 ;  /* 0xffffff1f26697824 */ /* 0x000fe200078e0269 */
[C---:B------:R-:W-:Y:S01]  /*2e20*/  IADD3 R127, R63.reuse, 0x90, RZ ;  /* 0x000000903f7f7810 */ /* 0x040fe20007ffe0ff */
[----:B------:R-:W-:Y:S01]  /*2e30*/  IMAD R50, R114, 0x480, R50 ;  /* 0x0000048072327824 */ /* 0x000fe200078e0232 */
[----:B------:R-:W-:-:S02]  /*2e40*/  IADD3 R131, R63, 0x9f, RZ ;  /* 0x0000009f3f837810 */ /* 0x000fc40007ffe0ff */
[----:B------:R-:W-:Y:S01]  /*2e50*/  MOV R130, RZ ;  /* 0x000000ff00827202 */ /* 0x000fe20000000f00 */
[----:B------:R-:W-:Y:S01]  /*2e60*/  IMAD.HI R12, R127, -0x6e5d4c3b, R126 ;  /* 0x91a2b3c57f0c7827 */ /* 0x000fe200078e027e */
[----:B------:R-:W-:Y:S02]  /*2e70*/  SHF.R.U32.HI R36, RZ, 0x1f, R11 ;  /* 0x0000001fff247819 */ /* 0x000fe4000001160b */
[----:B------:R-:W-:Y:S01]  /*2e80*/  SHF.R.U32.HI R38, RZ, 0x1f, R76 ;  /* 0x0000001fff267819 */ /* 0x000fe2000001164c */
[----:B------:R-:W-:Y:S01]  /*2e90*/  IMAD.HI R18, R131, -0x6e5d4c3b, R130 ;  /* 0x91a2b3c583127827 */ /* 0x000fe200078e0282 */
[----:B------:R-:W-:Y:S02]  /*2ea0*/  LEA.HI.SX32 R84, R84, R42, 0x1d ;  /* 0x0000002a54547211 */ /* 0x000fe400078feaff */
[----:B------:R-:W-:Y:S01]  /*2eb0*/  IADD3 R133, R63, 0x9d, RZ ;  /* 0x0000009d3f857810 */ /* 0x000fe20007ffe0ff */
[--C-:B------:R-:W-:Y:S01]  /*2ec0*/  IMAD R126, R13, -0xf, R189.reuse ;  /* 0xfffffff10d7e7824 */ /* 0x100fe200078e02bd */
[----:B------:R-:W-:Y:S01]  /*2ed0*/  LEA.HI.SX32 R36, R11, R36, 0x19 ;  /* 0x000000240b247211 */ /* 0x000fe200078fcaff */
[----:B------:R-:W-:Y:S01]  /*2ee0*/  IMAD R13, R16, -0xe1, R189 ;  /* 0xffffff1f100d7824 */ /* 0x000fe200078e02bd */
[----:B------:R-:W-:Y:S01]  /*2ef0*/  MOV R130, R216 ;  /* 0x000000d800827202 */ /* 0x000fe20000000f00 */
[----:B------:R-:W-:Y:S01]  /*2f00*/  IMAD.HI R22, R133, -0x6e5d4c3b, R132 ;  /* 0x91a2b3c585167827 */ /* 0x000fe200078e0284 */
[----:B------:R-:W-:-:S02]  /*2f10*/  SHF.R.U32.HI R11, RZ, 0x1f, R29 ;  /* 0x0000001fff0b7819 */ /* 0x000fc4000001161d */
[----:B------:R-:W-:Y:S01]  /*2f20*/  MOV R216, R214 ;  /* 0x000000d600d87202 */ /* 0x000fe20000000f00 */
[----:B------:R-:W-:Y:S01]  /*2f30*/  IMAD R214, R84, -0xf, R45 ;  /* 0xfffffff154d67824 */ /* 0x000fe200078e022d */
[----:B------:R-:W-:Y:S01]  /*2f40*/  LEA.HI.SX32 R76, R76, R38, 0x1d ;  /* 0x000000264c4c7211 */ /* 0x000fe200078feaff */
[----:B------:R-:W-:Y:S01]  /*2f50*/  IMAD.MOV.U32 R132, RZ, RZ, R126 ;  /* 0x000000ffff847224 */ /* 0x000fe200078e007e */
[----:B------:R-:W-:Y:S01]  /*2f60*/  SHF.R.U32.HI R45, RZ, 0x1f, R90 ;  /* 0x0000001fff2d7819 */ /* 0x000fe2000001165a */
[----:B------:R-:W-:Y:S01]  /*2f70*/  IMAD R93, R36, -0xe1, R93 ;  /* 0xffffff1f245d7824 */ /* 0x000fe200078e025d */
[----:B------:R-:W-:Y:S01]  /*2f80*/  LEA.HI.SX32 R11, R29, R11, 0x19 ;  /* 0x0000000b1d0b7211 */ /* 0x000fe200078fcaff */
[----:B------:R-:W-:Y:S01]  /*2f90*/  IMAD.HI R36, R43, 0x38e38e39, RZ ;  /* 0x38e38e392b247827 */ /* 0x000fe200078e02ff */
[----:B------:R-:W-:Y:S02]  /*2fa0*/  MOV R126, R211 ;  /* 0x000000d3007e7202 */ /* 0x000fe40000000f00 */
[----:B------:R-:W-:Y:S01]  /*2fb0*/  SHF.R.U32.HI R29, RZ, 0x1f, R34 ;  /* 0x0000001fff1d7819 */ /* 0x000fe20000011622 */
[----:B------:R-:W-:Y:S01]  /*2fc0*/  IMAD R211, R76, -0xf, R41 ;  /* 0xfffffff14cd37824 */ /* 0x000fe200078e0229 */
[----:B------:R-:W-:Y:S01]  /*2fd0*/  LEA.HI.SX32 R90, R90, R45, 0x19 ;  /* 0x0000002d5a5a7211 */ /* 0x000fe200078fcaff */
[----:B------:R-:W-:Y:S01]  /*2fe0*/  IMAD.MOV.U32 R76, RZ, RZ, R66 ;  /* 0x000000ffff4c7224 */ /* 0x000fe200078e0042 */
[----:B------:R-:W-:Y:S01]  /*2ff0*/  MOV R116, R98 ;  /* 0x0000006200747202 */ /* 0x000fe20000000f00 */
[----:B------:R-:W-:Y:S01]  /*3000*/  IMAD.HI R98, R149, 0x38e38e39, RZ ;  /* 0x38e38e3995627827 */ /* 0x000fe200078e02ff */
[----:B------:R-:W-:-:S02]  /*3010*/  SHF.R.U32.HI R66, RZ, 0x1f, R104 ;  /* 0x0000001fff427819 */ /* 0x000fc40000011668 */
[----:B------:R-:W-:Y:S01]  /*3020*/  SHF.R.U32.HI R46, RZ, 0x1f, R27 ;  /* 0x0000001fff2e7819 */ /* 0x000fe2000001161b */
[----:B------:R-:W-:Y:S01]  /*3030*/  IMAD R143, R90, -0xe1, R143 ;  /* 0xffffff1f5a8f7824 */ /* 0x000fe200078e028f */
[----:B------:R-:W-:Y:S01]  /*3040*/  LEA.HI.SX32 R34, R34, R29, 0x19 ;  /* 0x0000001d22227211 */ /* 0x000fe200078fcaff */
[----:B------:R-:W-:Y:S01]  /*3050*/  IMAD.HI R90, R171, 0x38e38e39, RZ ;  /* 0x38e38e39ab5a7827 */ /* 0x000fe200078e02ff */
[----:B------:R-:W-:Y:S02]  /*3060*/  LEA.HI.SX32 R104, R104, R66, 0x1a ;  /* 0x0000004268687211 */ /* 0x000fe400078fd2ff */
[----:B------:R-:W-:Y:S01]  /*3070*/  SHF.R.U32.HI R66, RZ, 0x1f, R98 ;  /* 0x0000001fff427819 */ /* 0x000fe20000011662 */
[----:B------:R-:W-:Y:S01]  /*3080*/  IMAD R97, R34, -0xe1, R97 ;  /* 0xffffff1f22617824 */ /* 0x000fe200078e0261 */
[----:B------:R-:W-:Y:S01]  /*3090*/  LEA.HI.SX32 R27, R27, R46, 0x19 ;  /* 0x0000002e1b1b7211 */ /* 0x000fe200078fcaff */
[----:B------:R-:W-:Y:S01]  /*30a0*/  IMAD.MOV.U32 R34, RZ, RZ, RZ ;  /* 0x000000ffff227224 */ /* 0x000fe200078e00ff */
[----:B------:R-:W-:Y:S01]  /*30b0*/  IADD3 R35, R63, 0x70, RZ ;  /* 0x000000703f237810 */ /* 0x000fe20007ffe0ff */
[----:B------:R-:W-:Y:S01]  /*30c0*/  IMAD.HI R84, R83, 0x38e38e39, RZ ;  /* 0x38e38e3953547827 */ /* 0x000fe200078e02ff */
[----:B------:R-:W-:-:S02]  /*30d0*/  SHF.R.U32.HI R46, RZ, 0x1f, R36 ;  /* 0x0000001fff2e7819 */ /* 0x000fc40000011624 */
[----:B------:R-:W-:Y:S01]  /*30e0*/  LEA.HI.SX32 R98, R98, R66, 0x1a ;  /* 0x0000004262627211 */ /* 0x000fe200078fd2ff */
[----:B------:R-:W-:Y:S01]  /*30f0*/  IMAD R95, R27, -0xe1, R95 ;  /* 0xffffff1f1b5f7824 */ /* 0x000fe200078e025f */
[----:B------:R-:W-:Y:S01]  /*3100*/  SHF.R.U32.HI R66, RZ, 0x1f, R90 ;  /* 0x0000001fff427819 */ /* 0x000fe2000001165a */
[----:B------:R-:W-:Y:S01]  /*3110*/  IMAD.HI R27, R35, -0x6e5d4c3b, R34 ;  /* 0x91a2b3c5231b7827 */ /* 0x000fe200078e0222 */
[----:B------:R-:W-:Y:S02]  /*3120*/  LEA.HI.SX32 R34, R36, R46, 0x1a ;  /* 0x0000002e24227211 */ /* 0x000fe400078fd2ff */
[----:B------:R-:W-:Y:S01]  /*3130*/  LEA.HI.SX32 R90, R90, R66, 0x1a ;  /* 0x000000425a5a7211 */ /* 0x000fe200078fd2ff */
[----:B------:R-:W-:Y:S01]  /*3140*/  IMAD.HI R46, R63, 0x4ec4ec4f, RZ ;  /* 0x4ec4ec4f3f2e7827 */ /* 0x000fe200078e02ff */
[----:B------:R-:W-:Y:S02]  /*3150*/  SHF.R.U32.HI R66, RZ, 0x1f, R110 ;  /* 0x0000001fff427819 */ /* 0x000fe4000001166e */
[----:B------:R-:W-:Y:S01]  /*3160*/  MOV R100, R150 ;  /* 0x0000009600647202 */ /* 0x000fe20000000f00 */
[----:B------:R-:W-:Y:S01]  /*3170*/  IMAD R150, R34, -0x120, R43 ;  /* 0xfffffee022967824 */ /* 0x000fe200078e022b */
[----:B------:R-:W-:Y:S01]  /*3180*/  SHF.R.U32.HI R43, RZ, 0x1f, R82 ;  /* 0x0000001fff2b7819 */ /* 0x000fe20000011652 */
[----:B------:R-:W-:Y:S01]  /*3190*/  IMAD.MOV.U32 R171, RZ, RZ, R196 ;  /* 0x000000ffffab7224 */ /* 0x000fe200078e00c4 */
[----:B------:R-:W-:Y:S01]  /*31a0*/  LEA.HI.SX32 R66, R110, R66, 0x19 ;  /* 0x000000426e427211 */ /* 0x000fe200078fcaff */
[----:B------:R-:W-:Y:S01]  /*31b0*/  IMAD R11, R11, -0xe1, R165 ;  /* 0xffffff1f0b0b7824 */ /* 0x000fe200078e02a5 */
[----:B------:R-:W-:-:S02]  /*31c0*/  SHF.R.U32.HI R110, RZ, 0x1f, R231 ;  /* 0x0000001fff6e7819 */ /* 0x000fc400000116e7 */
[----:B------:R-:W-:Y:S01]  /*31d0*/  LEA.HI.SX32 R82, R82, R43, 0x19 ;  /* 0x0000002b52527211 */ /* 0x000fe200078fcaff */
[----:B------:R-:W-:Y:S01]  /*31e0*/  IMAD R149, R66, -0xe1, R179 ;  /* 0xffffff1f42957824 */ /* 0x000fe200078e02b3 */
[----:B------:R-:W-:Y:S02]  /*31f0*/  SHF.R.U32.HI R43, RZ, 0x1f, R44 ;  /* 0x0000001fff2b7819 */ /* 0x000fe4000001162c */
[----:B------:R-:W-:Y:S01]  /*3200*/  LEA.HI.SX32 R231, R231, R110, 0x19 ;  /* 0x0000006ee7e77211 */ /* 0x000fe200078fcaff */
[----:B------:R-:W-:Y:S01]  /*3210*/  IMAD R113, R82, -0xe1, R113 ;  /* 0xffffff1f52717824 */ /* 0x000fe200078e0271 */
[----:B------:R-:W-:Y:S02]  /*3220*/  IADD3 R185, R63, 0x8e, RZ ;  /* 0x0000008e3fb97810 */ /* 0x000fe40007ffe0ff */
[----:B------:R-:W-:Y:S02]  /*3230*/  SHF.R.U32.HI R110, RZ, 0x1f, R234 ;  /* 0x0000001fff6e7819 */ /* 0x000fe400000116ea */
[----:B------:R-:W-:Y:S01]  /*3240*/  SHF.R.U32.HI R32, RZ, 0x1f, R72 ;  /* 0x0000001fff207819 */ /* 0x000fe20000011648 */
[----:B------:R-:W-:Y:S01]  /*3250*/  IMAD.HI R30, R185, -0x6e5d4c3b, R184 ;  /* 0x91a2b3c5b91e7827 */ /* 0x000fe200078e02b8 */
[----:B------:R-:W-:-:S02]  /*3260*/  SHF.R.U32.HI R38, RZ, 0x1f, R80 ;  /* 0x0000001fff267819 */ /* 0x000fc40000011650 */
[----:B------:R-:W-:Y:S02]  /*3270*/  LEA.HI.SX32 R44, R44, R43, 0x19 ;  /* 0x0000002b2c2c7211 */ /* 0x000fe400078fcaff */
[----:B------:R-:W-:Y:S02]  /*3280*/  LEA.HI.SX32 R234, R234, R110, 0x19 ;  /* 0x0000006eeaea7211 */ /* 0x000fe400078fcaff */
[----:B------:R-:W-:Y:S01]  /*3290*/  LEA.HI.SX32 R72, R72, R32, 0x19 ;  /* 0x0000002048487211 */ /* 0x000fe200078fcaff */
[----:B------:R-:W-:Y:S01]  /*32a0*/  IMAD R115, R44, -0xe1, R115 ;  /* 0xffffff1f2c737824 */ /* 0x000fe200078e0273 */
[----:B------:R-:W-:Y:S01]  /*32b0*/  SHF.R.U32.HI R110, RZ, 0x1f, R232 ;  /* 0x0000001fff6e7819 */ /* 0x000fe200000116e8 */
[----:B------:R-:W-:Y:S01]  /*32c0*/  HFMA2.MMA R32, -RZ, RZ, 0, 0 ;  /* 0x00000000ff207435 */ /* 0x000fe200000001ff */
[----:B------:R-:W-:Y:S01]  /*32d0*/  IADD3 R135, R63, 0xae, RZ ;  /* 0x000000ae3f877810 */ /* 0x000fe20007ffe0ff */
[----:B------:R-:W-:Y:S01]  /*32e0*/  IMAD R107, R72, -0xe1, R107 ;  /* 0xffffff1f486b7824 */ /* 0x000fe200078e026b */
[----:B------:R-:W-:-:S02]  /*32f0*/  MOV R184, R193 ;  /* 0x000000c100b87202 */ /* 0x000fc40000000f00 */
[----:B------:R-:W-:Y:S01]  /*3300*/  LEA.HI.SX32 R80, R80, R38, 0x19 ;  /* 0x0000002650507211 */ /* 0x000fe200078fcaff */
[----:B------:R-:W-:Y:S01]  /*3310*/  IMAD.HI R16, R135, -0x6e5d4c3b, R134 ;  /* 0x91a2b3c587107827 */ /* 0x000fe200078e0286 */
[----:B------:R-:W-:Y:S02]  /*3320*/  MOV R102, R156 ;  /* 0x0000009c00667202 */ /* 0x000fe40000000f00 */
[----:B------:R-:W-:Y:S01]  /*3330*/  SHF.R.U32.HI R42, RZ, 0x1f, R86 ;  /* 0x0000001fff2a7819 */ /* 0x000fe20000011656 */
[----:B------:R-:W-:Y:S01]  /*3340*/  IMAD R111, R80, -0xe1, R111 ;  /* 0xffffff1f506f7824 */ /* 0x000fe200078e026f */
[----:B------:R-:W-:Y:S01]  /*3350*/  MOV R156, R128 ;  /* 0x00000080009c7202 */ /* 0x000fe20000000f00 */
[----:B------:R-:W-:Y:S01]  /*3360*/  IMAD.MOV.U32 R128, RZ, RZ, R208 ;  /* 0x000000ffff807224 */ /* 0x000fe200078e00d0 */
[----:B------:R-:W-:Y:S01]  /*3370*/  SHF.R.U32.HI R44, RZ, 0x1f, R88 ;  /* 0x0000001fff2c7819 */ /* 0x000fe20000011658 */
[----:B------:R-:W-:Y:S01]  /*3380*/  IMAD R134, R70, -0xf, R39 ;  /* 0xfffffff146867824 */ /* 0x000fe200078e0227 */
[----:B------:R-:W-:-:S02]  /*3390*/  LEA.HI.SX32 R232, R232, R110, 0x19 ;  /* 0x0000006ee8e87211 */ /* 0x000fc400078fcaff */
[----:B------:R-:W-:Y:S02]  /*33a0*/  SHF.R.U32.HI R208, RZ, 0x1f, R184 ;  /* 0x0000001fffd07819 */ /* 0x000fe400000116b8 */
[----:B------:R-:W-:Y:S02]  /*33b0*/  SHF.R.U32.HI R110, RZ, 0x1f, R238 ;  /* 0x0000001fff6e7819 */ /* 0x000fe400000116ee */
[----:B------:R-:W-:Y:S02]  /*33c0*/  IADD3 R189, R63, 0x340, RZ ;  /* 0x000003403fbd7810 */ /* 0x000fe40007ffe0ff */
[----:B------:R-:W-:Y:S01]  /*33d0*/  LEA.HI.SX32 R86, R86, R42, 0x19 ;  /* 0x0000002a56567211 */ /* 0x000fe200078fcaff */
[----:B------:R-:W-:Y:S01]  /*33e0*/  IMAD.MOV.U32 R42, RZ, RZ, RZ ;  /* 0x000000ffff2a7224 */ /* 0x000fe200078e00ff */
[----:B------:R-:W-:Y:S01]  /*33f0*/  SHF.R.U32.HI R72, RZ, 0x1f, R219 ;  /* 0x0000001fff487819 */ /* 0x000fe200000116db */
[----:B------:R-:W-:Y:S01]  /*3400*/  IMAD.HI R29, R189, -0x6e5d4c3b, R188 ;  /* 0x91a2b3c5bd1d7827 */ /* 0x000fe200078e02bc */
[----:B------:R-:W-:-:S02]  /*3410*/  IADD3 R183, R63, 0xd68, RZ ;  /* 0x00000d683fb77810 */ /* 0x000fc40007ffe0ff */
[----:B------:R-:W-:Y:S01]  /*3420*/  MOV R80, R122 ;  /* 0x0000007a00507202 */ /* 0x000fe20000000f00 */
[----:B------:R-:W-:Y:S01]  /*3430*/  IMAD R141, R86, -0xe1, R141 ;  /* 0xffffff1f568d7824 */ /* 0x000fe200078e028d */
[----:B------:R-:W-:Y:S01]  /*3440*/  MOV R114, R74 ;  /* 0x0000004a00727202 */ /* 0x000fe20000000f00 */
[C---:B------:R-:W-:Y:S01]  /*3450*/  IMAD.HI R86, R183.reuse, 0x38e38e39, RZ ;  /* 0x38e38e39b7567827 */ /* 0x040fe200078e02ff */
[----:B------:R-:W-:Y:S02]  /*3460*/  SHF.R.U32.HI R39, RZ, 0x1f, R78 ;  /* 0x0000001fff277819 */ /* 0x000fe4000001164e */
[----:B------:R-:W-:Y:S01]  /*3470*/  LEA.HI.SX32 R88, R88, R44, 0x19 ;  /* 0x0000002c58587211 */ /* 0x000fe200078fcaff */
[----:B------:R-:W-:Y:S01]  /*3480*/  IMAD.HI R6, R183, -0x6e5d4c3b, R182 ;  /* 0x91a2b3c5b7067827 */ /* 0x000fe200078e02b6 */
[----:B------:R-:W-:Y:S02]  /*3490*/  SHF.R.U32.HI R45, RZ, 0x1f, R92 ;  /* 0x0000001fff2d7819 */ /* 0x000fe4000001165c */
[----:B------:R-:W-:Y:S01]  /*34a0*/  SHF.R.U32.HI R44, RZ, 0x1f, R94 ;  /* 0x0000001fff2c7819 */ /* 0x000fe2000001165e */
[----:B------:R-:W-:Y:S01]  /*34b0*/  IMAD R145, R88, -0xe1, R145 ;  /* 0xffffff1f58917824 */ /* 0x000fe200078e0291 */
[----:B------:R-:W-:Y:S01]  /*34c0*/  LEA.HI.SX32 R208, R184, R208, 0x1d ;  /* 0x000000d0b8d07211 */ /* 0x000fe200078feaff */
[----:B------:R-:W-:Y:S01]  /*34d0*/  IMAD.MOV.U32 R184, RZ, RZ, R102 ;  /* 0x000000ffffb87224 */ /* 0x000fe200078e0066 */
[----:B------:R-:W-:Y:S01]  /*34e0*/  MOV R120, R100 ;  /* 0x0000006400787202 */ /* 0x000fe20000000f00 */
[----:B------:R-:W-:Y:S01]  /*34f0*/  IMAD.HI R102, R189, 0x38e38e39, RZ ;  /* 0x38e38e39bd667827 */ /* 0x000fe200078e02ff */
[----:B------:R-:W-:-:S02]  /*3500*/  LEA.HI.SX32 R238, R238, R110, 0x19 ;  /* 0x0000006eeeee7211 */ /* 0x000fc400078fcaff */
[----:B------:R-:W-:Y:S01]  /*3510*/  MOV R118, R64 ;  /* 0x0000004000767202 */ /* 0x000fe20000000f00 */
[----:B------:R-:W-:Y:S01]  /*3520*/  IMAD.MOV.U32 R189, RZ, RZ, R120 ;  /* 0x000000ffffbd7224 */ /* 0x000fe200078e0078 */
[----:B------:R-:W-:Y:S01]  /*3530*/  LEA.HI.SX32 R72, R219, R72, 0x19 ;  /* 0x00000048db487211 */ /* 0x000fe200078fcaff */
[----:B------:R-:W-:Y:S01]  /*3540*/  IMAD.HI R100, R173, 0x38e38e39, RZ ;  /* 0x38e38e39ad647827 */ /* 0x000fe200078e02ff */
[----:B------:R-:W-:Y:S02]  /*3550*/  SHF.R.U32.HI R110, RZ, 0x1f, R241 ;  /* 0x0000001fff6e7819 */ /* 0x000fe400000116f1 */
[----:B------:R-:W-:Y:S01]  /*3560*/  SHF.R.U32.HI R64, RZ, 0x1f, R106 ;  /* 0x0000001fff407819 */ /* 0x000fe2000001166a */
[----:B------:R-:W-:Y:S01]  /*3570*/  IMAD.HI R88, R177, 0x38e38e39, RZ ;  /* 0x38e38e39b1587827 */ /* 0x000fe200078e02ff */
[----:B------:R-:W-:Y:S02]  /*3580*/  MOV R219, R114 ;  /* 0x0000007200db7202 */ /* 0x000fe40000000f00 */
[----:B------:R-:W-:Y:S01]  /*3590*/  LEA.HI.SX32 R78, R78, R39, 0x19 ;  /* 0x000000274e4e7211 */ /* 0x000fe200078fcaff */
[----:B------:R-:W-:Y:S01]  /*35a0*/  IMAD.MOV.U32 R114, RZ, RZ, R80 ;  /* 0x000000ffff727224 */ /* 0x000fe200078e0050 */
[----:B------:R-:W-:-:S02]  /*35b0*/  LEA.HI.SX32 R92, R92, R45, 0x1d ;  /* 0x0000002d5c5c7211 */ /* 0x000fc400078feaff */
[----:B------:R-:W-:Y:S01]  /*35c0*/  LEA.HI.SX32 R94, R94, R44, 0x19 ;  /* 0x0000002c5e5e7211 */ /* 0x000fe200078fcaff */
[----:B------:R-:W-:Y:S01]  /*35d0*/  HFMA2.MMA R44, -RZ, RZ, 0, 0 ;  /* 0x00000000ff2c7435 */ /* 0x000fe200000001ff */
[----:B------:R-:W-:Y:S01]  /*35e0*/  MOV R80, R76 ;  /* 0x0000004c00507202 */ /* 0x000fe20000000f00 */
[----:B------:R-:W-:Y:S01]  /*35f0*/  IMAD R119, R78, -0xe1, R119 ;  /* 0xffffff1f4e777824 */ /* 0x000fe200078e0277 */
[----:B------:R-:W-:Y:S01]  /*3600*/  MOV R76, R118 ;  /* 0x00000076004c7202 */ /* 0x000fe20000000f00 */
[----:B------:R-:W-:Y:S01]  /*3610*/  IMAD R78, R92, -0xf, R147 ;  /* 0xfffffff15c4e7824 */ /* 0x000fe200078e0293 */
[----:B------:R-:W-:Y:S01]  /*3620*/  LEA.HI.SX32 R241, R241, R110, 0x19 ;  /* 0x0000006ef1f17211 */ /* 0x000fe200078fcaff */
[----:B------:R-:W-:Y:S01]  /*3630*/  IMAD R147, R94, -0xe1, R191 ;  /* 0xffffff1f5e937824 */ /* 0x000fe200078e02bf */
[----:B------:R-:W-:Y:S01]  /*3640*/  IADD3 R137, R63, 0x7, RZ ;  /* 0x000000073f897810 */ /* 0x000fe20007ffe0ff */
[----:B------:R-:W-:Y:S01]  /*3650*/  IMAD.HI R94, R181, 0x38e38e39, RZ ;  /* 0x38e38e39b55e7827 */ /* 0x000fe200078e02ff */
[----:B------:R-:W-:-:S02]  /*3660*/  MOV R136, RZ ;  /* 0x000000ff00887202 */ /* 0x000fc40000000f00 */
[----:B------:R-:W-:Y:S01]  /*3670*/  LEA.HI.SX32 R106, R106, R64, 0x1a ;  /* 0x000000406a6a7211 */ /* 0x000fe200078fd2ff */
[----:B------:R-:W-:Y:S01]  /*3680*/  IMAD.HI R92, R167, 0x38e38e39, RZ ;  /* 0x38e38e39a75c7827 */ /* 0x000fe200078e02ff */
[----:B------:R-:W-:Y:S02]  /*3690*/  MOV R118, R116 ;  /* 0x0000007400767202 */ /* 0x000fe40000000f00 */
[----:B------:R-:W-:Y:S01]  /*36a0*/  SHF.R.U32.HI R120, RZ, 0x1f, R221 ;  /* 0x0000001fff787819 */ /* 0x000fe200000116dd */
[----:B------:R-:W-:Y:S01]  /*36b0*/  IMAD.HI R24, R137, -0x77777777, R136 ;  /* 0x8888888989187827 */ /* 0x000fe200078e0288 */
[----:B------:R-:W-:Y:S02]  /*36c0*/  SHF.R.U32.HI R110, RZ, 0x1f, R239 ;  /* 0x0000001fff6e7819 */ /* 0x000fe400000116ef */
[----:B------:R-:W-:Y:S02]  /*36d0*/  SHF.R.U32.HI R64, RZ, 0x1f, R102 ;  /* 0x0000001fff407819 */ /* 0x000fe40000011666 */
[----:B------:R-:W-:-:S02]  /*36e0*/  MOV R116, R184 ;  /* 0x000000b800747202 */ /* 0x000fc40000000f00 */
[----:B------:R-:W-:Y:S02]  /*36f0*/  SHF.R.U32.HI R66, RZ, 0x1f, R86 ;  /* 0x0000001fff427819 */ /* 0x000fe40000011656 */
[----:B------:R-:W-:Y:S02]  /*3700*/  IADD3 R45, R63, 0xa5, RZ ;  /* 0x000000a53f2d7810 */ /* 0x000fe40007ffe0ff */
[----:B------:R-:W-:Y:S02]  /*3710*/  LEA.HI.SX32 R120, R221, R120, 0x19 ;  /* 0x00000078dd787211 */ /* 0x000fe400078fcaff */
[----:B------:R-:W-:Y:S01]  /*3720*/  LEA.HI.SX32 R239, R239, R110, 0x19 ;  /* 0x0000006eefef7211 */ /* 0x000fe200078fcaff */
[----:B------:R-:W-:Y:S01]  /*3730*/  IMAD.HI R108, R45, -0x6e5d4c3b, R44 ;  /* 0x91a2b3c52d6c7827 */ /* 0x000fe200078e022c */
[----:B------:R-:W-:Y:S02]  /*3740*/  LEA.HI.SX32 R102, R102, R64, 0x1a ;  /* 0x0000004066667211 */ /* 0x000fe400078fd2ff */
[----:B------:R-:W-:-:S02]  /*3750*/  MOV R221, R114 ;  /* 0x0000007200dd7202 */ /* 0x000fc40000000f00 */
[----:B------:R-:W-:Y:S02]  /*3760*/  MOV R183, R116 ;  /* 0x0000007400b77202 */ /* 0x000fe40000000f00 */
[----:B------:R-:W-:Y:S02]  /*3770*/  SHF.R.U32.HI R110, RZ, 0x1f, R240 ;  /* 0x0000001fff6e7819 */ /* 0x000fe400000116f0 */
[----:B------:R-:W-:Y:S02]  /*3780*/  MOV R136, R152 ;  /* 0x0000009800887202 */ /* 0x000fe40000000f00 */
[----:B------:R-:W-:Y:S02]  /*3790*/  SHF.R.U32.HI R64, RZ, 0x1f, R100 ;  /* 0x0000001fff407819 */ /* 0x000fe40000011664 */
[----:B------:R-:W-:Y:S02]  /*37a0*/  LEA.HI.SX32 R86, R86, R66, 0x1a ;  /* 0x0000004256567211 */ /* 0x000fe400078fd2ff */
[----:B------:R-:W-:-:S02]  /*37b0*/  MOV R181, R134 ;  /* 0x0000008600b57202 */ /* 0x000fc40000000f00 */
[----:B------:R-:W-:Y:S02]  /*37c0*/  SHF.R.U32.HI R116, RZ, 0x1f, R229 ;  /* 0x0000001fff747819 */ /* 0x000fe400000116e5 */
[----:B------:R-:W-:Y:S02]  /*37d0*/  SHF.R.U32.HI R114, RZ, 0x1f, R233 ;  /* 0x0000001fff727819 */ /* 0x000fe400000116e9 */
[----:B------:R-:W-:Y:S02]  /*37e0*/  SHF.R.U32.HI R66, RZ, 0x1f, R84 ;  /* 0x0000001fff427819 */ /* 0x000fe40000011654 */
[----:B------:R-:W-:Y:S02]  /*37f0*/  SHF.R.U32.HI R134, RZ, 0x1f, R227 ;  /* 0x0000001fff867819 */ /* 0x000fe400000116e3 */
[----:B------:R-:W-:Y:S02]  /*3800*/  LEA.HI.SX32 R240, R240, R110, 0x19 ;  /* 0x0000006ef0f07211 */ /* 0x000fe400078fcaff */
[----:B------:R-:W-:-:S02]  /*3810*/  SHF.R.U32.HI R44, RZ, 0x1f, R186 ;  /* 0x0000001fff2c7819 */ /* 0x000fc400000116ba */
[----:B------:R-:W-:Y:S02]  /*3820*/  LEA.HI.SX32 R100, R100, R64, 0x1a ;  /* 0x0000004064647211 */ /* 0x000fe400078fd2ff */
[----:B------:R-:W-:Y:S02]  /*3830*/  MOV R184, R136 ;  /* 0x0000008800b87202 */ /* 0x000fe40000000f00 */
[----:B------:R-:W-:Y:S02]  /*3840*/  MOV R175, R78 ;  /* 0x0000004e00af7202 */ /* 0x000fe40000000f00 */
[----:B------:R-:W-:Y:S02]  /*3850*/  LEA.HI.SX32 R116, R229, R116, 0x19 ;  /* 0x00000074e5747211 */ /* 0x000fe400078fcaff */
[----:B------:R-:W-:Y:S02]  /*3860*/  LEA.HI.SX32 R233, R233, R114, 0x19 ;  /* 0x00000072e9e97211 */ /* 0x000fe400078fcaff */
[----:B------:R-:W-:-:S02]  /*3870*/  SHF.R.U32.HI R110, RZ, 0x1f, R237 ;  /* 0x0000001fff6e7819 */ /* 0x000fc400000116ed */
[----:B------:R-:W-:Y:S02]  /*3880*/  IADD3 R193, R63, 0xf70, RZ ;  /* 0x00000f703fc17810 */ /* 0x000fe40007ffe0ff */
[----:B------:R-:W-:Y:S02]  /*3890*/  SHF.R.U32.HI R64, RZ, 0x1f, R94 ;  /* 0x0000001fff407819 */ /* 0x000fe4000001165e */
[----:B------:R-:W-:Y:S01]  /*38a0*/  LEA.HI.SX32 R84, R84, R66, 0x1a ;  /* 0x0000004254547211 */ /* 0x000fe200078fd2ff */
[----:B------:R-:W-:Y:S01]  /*38b0*/  IMAD.HI R36, R193, -0x6e5d4c3b, R192 ;  /* 0x91a2b3c5c1247827 */ /* 0x000fe200078e02c0 */
[----:B------:R-:W-:Y:S02]  /*38c0*/  MOV R136, R132 ;  /* 0x0000008400887202 */ /* 0x000fe40000000f00 */
[----:B------:R-:W-:Y:S01]  /*38d0*/  MOV R188, R128 ;  /* 0x0000008000bc7202 */ /* 0x000fe20000000f00 */
[----:B------:R-:W-:Y:S01]  /*38e0*/  IMAD.MOV.U32 R132, RZ, RZ, R130 ;  /* 0x000000ffff847224 */ /* 0x000fe200078e0082 */
[----:B------:R-:W-:Y:S01]  /*38f0*/  SHF.R.U32.HI R78, RZ, 0x1f, R225 ;  /* 0x0000001fff4e7819 */ /* 0x000fe200000116e1 */
[----:B------:R-:W-:Y:S01]  /*3900*/  IMAD.MOV.U32 R169, RZ, RZ, R136 ;  /* 0x000000ffffa97224 */ /* 0x000fe200078e0088 */
[----:B------:R-:W-:Y:S01]  /*3910*/  LEA.HI.SX32 R134, R227, R134, 0x19 ;  /* 0x00000086e3867211 */ /* 0x000fe200078fcaff */
[----:B------:R-:W-:Y:S01]  /*3920*/  IMAD.HI R74, R193, 0x38e38e39, RZ ;  /* 0x38e38e39c14a7827 */ /* 0x000fe200078e02ff */
[----:B------:R-:W-:-:S02]  /*3930*/  MOV R229, R209 ;  /* 0x000000d100e57202 */ /* 0x000fc40000000f00 */
[----:B------:R-:W-:Y:S02]  /*3940*/  SHF.R.U32.HI R114, RZ, 0x1f, R236 ;  /* 0x0000001fff727819 */ /* 0x000fe400000116ec */
[----:B------:R-:W-:Y:S02]  /*3950*/  SHF.R.U32.HI R66, RZ, 0x1f, R222 ;  /* 0x0000001fff427819 */ /* 0x000fe400000116de */
[----:B------:R-:W-:Y:S02]  /*3960*/  SHF.R.U32.HI R128, RZ, 0x1f, R223 ;  /* 0x0000001fff807819 */ /* 0x000fe400000116df */
[----:B------:R-:W-:Y:S01]  /*3970*/  MOV R227, R213 ;  /* 0x000000d500e37202 */ /* 0x000fe20000000f00 */
[----:B------:R-:W-:Y:S01]  /*3980*/  IMAD.MOV.U32 R213, RZ, RZ, R199 ;  /* 0x000000ffffd57224 */ /* 0x000fe200078e00c7 */
[----:B------:R-:W-:Y:S02]  /*3990*/  MOV R179, R197 ;  /* 0x000000c500b37202 */ /* 0x000fe40000000f00 */
[----:B------:R-:W-:-:S02]  /*39a0*/  LEA.HI.SX32 R44, R186, R44, 0x1a ;  /* 0x0000002cba2c7211 */ /* 0x000fc400078fd2ff */
[----:B------:R-:W-:Y:S02]  /*39b0*/  SHF.R.U32.HI R197, RZ, 0x1f, R235 ;  /* 0x0000001fffc57819 */ /* 0x000fe400000116eb */
[----:B------:R-:W-:Y:S02]  /*39c0*/  LEA.HI.SX32 R237, R237, R110, 0x19 ;  /* 0x0000006eeded7211 */ /* 0x000fe400078fcaff */
[----:B------:R-:W-:Y:S02]  /*39d0*/  MOV R152, R195 ;  /* 0x000000c300987202 */ /* 0x000fe40000000f00 */
[----:B------:R-:W-:Y:S02]  /*39e0*/  LEA.HI.SX32 R94, R94, R64, 0x1a ;  /* 0x000000405e5e7211 */ /* 0x000fe400078fd2ff */
[----:B------:R-:W-:Y:S02]  /*39f0*/  LEA.HI.SX32 R78, R225, R78, 0x19 ;  /* 0x0000004ee14e7211 */ /* 0x000fe400078fcaff */
[----:B------:R-:W-:-:S02]  /*3a00*/  MOV R186, R198 ;  /* 0x000000c600ba7202 */ /* 0x000fc40000000f00 */
[----:B------:R-:W-:Y:S02]  /*3a10*/  LEA.HI.SX32 R236, R236, R114, 0x19 ;  /* 0x00000072ecec7211 */ /* 0x000fe400078fcaff */
[----:B------:R-:W-:Y:S02]  /*3a20*/  SHF.R.U32.HI R110, RZ, 0x1f, R229 ;  /* 0x0000001fff6e7819 */ /* 0x000fe400000116e5 */
[----:B------:R-:W-:Y:S02]  /*3a30*/  IADD3 R195, R63, 0xc30, RZ ;  /* 0x00000c303fc37810 */ /* 0x000fe40007ffe0ff */
[----:B------:R-:W-:Y:S02]  /*3a40*/  SHF.R.U32.HI R64, RZ, 0x1f, R92 ;  /* 0x0000001fff407819 */ /* 0x000fe4000001165c */
[----:B------:R-:W-:Y:S01]  /*3a50*/  LEA.HI.SX32 R66, R222, R66, 0x19 ;  /* 0x00000042de427211 */ /* 0x000fe200078fcaff */
[----:B------:R-:W-:Y:S01]  /*3a60*/  IMAD.HI R96, R195, -0x6e5d4c3b, R194 ;  /* 0x91a2b3c5c3607827 */ /* 0x000fe200078e02c2 */
[----:B------:R-:W-:-:S02]  /*3a70*/  LEA.HI.SX32 R128, R223, R128, 0x19 ;  /* 0x00000080df807211 */ /* 0x000fc400078fcaff */
[----:B------:R-:W-:Y:S01]  /*3a80*/  MOV R225, R204 ;  /* 0x000000cc00e17202 */ /* 0x000fe20000000f00 */
[----:B------:R-:W-:Y:S01]  /*3a90*/  IMAD.MOV.U32 R223, RZ, RZ, R126 ;  /* 0x000000ffffdf7224 */ /* 0x000fe200078e007e */
[----:B------:R-:W-:Y:S02]  /*3aa0*/  SHF.R.U32.HI R198, RZ, 0x1f, R245 ;  /* 0x0000001fffc67819 */ /* 0x000fe400000116f5 */
[----:B------:R-:W-:Y:S02]  /*3ab0*/  SHF.R.U32.HI R114, RZ, 0x1f, R227 ;  /* 0x0000001fff727819 */ /* 0x000fe400000116e3 */
[----:B------:R-:W-:Y:S02]  /*3ac0*/  MOV R222, R132 ;  /* 0x0000008400de7202 */ /* 0x000fe40000000f00 */
[----:B------:R-:W-:Y:S02]  /*3ad0*/  MOV R192, R201 ;  /* 0x000000c900c07202 */ /* 0x000fe40000000f00 */
[----:B------:R-:W-:-:S02]  /*3ae0*/  LEA.HI.SX32 R197, R235, R197, 0x19 ;  /* 0x000000c5ebc57211 */ /* 0x000fc400078fcaff */
[----:B------:R-:W-:Y:S02]  /*3af0*/  LEA.HI.SX32 R235, R229, R110, 0x1d ;  /* 0x0000006ee5eb7211 */ /* 0x000fe400078feaff */
[----:B------:R-:W-:Y:S01]  /*3b00*/  LEA.HI.SX32 R92, R92, R64, 0x1a ;  /* 0x000000405c5c7211 */ /* 0x000fe200078fd2ff */
[----:B------:R-:W-:Y:S01]  /*3b10*/  IMAD.HI R64, R195, 0x38e38e39, RZ ;  /* 0x38e38e39c3407827 */ /* 0x000fe200078e02ff */
[----:B------:R-:W-:Y:S02]  /*3b20*/  MOV R136, R206 ;  /* 0x000000ce00887202 */ /* 0x000fe40000000f00 */
[----:B------:R-:W-:Y:S01]  /*3b30*/  LEA.HI.SX32 R198, R245, R198, 0x19 ;  /* 0x000000c6f5c67211 */ /* 0x000fe200078fcaff */
[----:B------:R-:W-:Y:S01]  /*3b40*/  IMAD.MOV.U32 R245, RZ, RZ, R225 ;  /* 0x000000fffff57224 */ /* 0x000fe200078e00e1 */
[----:B------:R-:W-:Y:S02]  /*3b50*/  LEA.HI.SX32 R229, R227, R114, 0x19 ;  /* 0x00000072e3e57211 */ /* 0x000fe400078fcaff */
[----:B------:R-:W-:Y:S01]  /*3b60*/  MOV R227, R222 ;  /* 0x000000de00e37202 */ /* 0x000fe20000000f00 */
[----:B------:R-:W-:Y:S01]  /*3b70*/  IMAD.MOV.U32 R222, RZ, RZ, R192 ;  /* 0x000000ffffde7224 */ /* 0x000fe200078e00c0 */
[----:B------:R-:W-:-:S02]  /*3b80*/  SHF.R.U32.HI R195, RZ, 0x1f, R242 ;  /* 0x0000001fffc37819 */ /* 0x000fc400000116f2 */
[----:B------:R-:W-:Y:S02]  /*3b90*/  MOV R225, R223 ;  /* 0x000000df00e17202 */ /* 0x000fe40000000f00 */
[----:B------:R-:W-:Y:S02]  /*3ba0*/  MOV R223, R221 ;  /* 0x000000dd00df7202 */ /* 0x000fe40000000f00 */
[----:B------:R-:W-:Y:S02]  /*3bb0*/  MOV R221, R179 ;  /* 0x000000b300dd7202 */ /* 0x000fe40000000f00 */
[----:B------:R-:W-:Y:S02]  /*3bc0*/  MOV R192, R136 ;  /* 0x0000008800c07202 */ /* 0x000fe40000000f00 */
[----:B------:R-:W-:Y:S02]  /*3bd0*/  LEA.HI.SX32 R195, R242, R195, 0x19 ;  /* 0x000000c3f2c37211 */ /* 0x000fe400078fcaff */
[----:B------:R-:W-:-:S02]  /*3be0*/  MOV R179, R160 ;  /* 0x000000a000b37202 */ /* 0x000fc40000000f00 */
[----:B------:R-:W-:Y:S02]  /*3bf0*/  MOV R194, R152 ;  /* 0x0000009800c27202 */ /* 0x000fe40000000f00 */
[----:B------:R-:W-:Y:S02]  /*3c00*/  MOV R242, R222 ;  /* 0x000000de00f27202 */ /* 0x000fe40000000f00 */
[----:B------:R-:W-:Y:S01]  /*3c10*/  MOV R177, R216 ;  /* 0x000000d800b17202 */ /* 0x000fe20000000f00 */
[----:B------:R-:W-:Y:S01]  /*3c20*/  IMAD.MOV.U32 R216, RZ, RZ, R200 ;  /* 0x000000ffffd87224 */ /* 0x000fe200078e00c8 */
[----:B------:R-:W-:Y:S02]  /*3c30*/  MOV R167, R124 ;  /* 0x0000007c00a77202 */ /* 0x000fe40000000f00 */
[----:B------:R-:W-:Y:S01]  /*3c40*/  MOV R222, R221 ;  /* 0x000000dd00de7202 */ /* 0x000fe20000000f00 */
[----:B------:R-:W-:Y:S01]  /*3c50*/  IMAD.MOV.U32 R221, RZ, RZ, R192 ;  /* 0x000000ffffdd7224 */ /* 0x000fe200078e00c0 */
[----:B------:R-:W-:-:S02]  /*3c60*/  MOV R192, R179 ;  /* 0x000000b300c07202 */ /* 0x000fc40000000f00 */
[----:B------:R-:W-:Y:S02]  /*3c70*/  IADD3 R159, R63, 0x1b, RZ ;  /* 0x0000001b3f9f7810 */ /* 0x000fe40007ffe0ff */
[----:B------:R-:W-:Y:S02]  /*3c80*/  MOV R152, R202 ;  /* 0x000000ca00987202 */ /* 0x000fe40000000f00 */
[----:B------:R-:W-:Y:S01]  /*3c90*/  MOV R179, R194 ;  /* 0x000000c200b37202 */ /* 0x000fe20000000f00 */
[----:B------:R-:W-:Y:S01]  /*3ca0*/  IMAD.HI R8, R159, -0x6e5d4c3b, R158 ;  /* 0x91a2b3c59f087827 */ /* 0x000fe200078e029e */
[----:B------:R-:W-:Y:S02]  /*3cb0*/  SHF.R.U32.HI R187, RZ, 0x1f, R46 ;  /* 0x0000001fffbb7819 */ /* 0x000fe4000001162e */
[----:B------:R-:W-:Y:S01]  /*3cc0*/  MOV R194, R177 ;  /* 0x000000b100c27202 */ /* 0x000fe20000000f00 */
[----:B------:R-:W-:Y:S01]  /*3cd0*/  IMAD.MOV.U32 R177, RZ, RZ, R167 ;  /* 0x000000ffffb17224 */ /* 0x000fe200078e00a7 */
[----:B------:R-:W-:-:S02]  /*3ce0*/  MOV R167, R171 ;  /* 0x000000ab00a77202 */ /* 0x000fc40000000f00 */
[----:B------:R-:W-:Y:S02]  /*3cf0*/  MOV R171, R152 ;  /* 0x0000009800ab7202 */ /* 0x000fe40000000f00 */
[----:B------:R-:W-:Y:S02]  /*3d00*/  LEA.HI.SX32 R46, R46, R187, 0x1e ;  /* 0x000000bb2e2e7211 */ /* 0x000fe400078ff2ff */
[----:B------:R-:W-:Y:S02]  /*3d10*/  SHF.R.U32.HI R152, RZ, 0x1f, R2 ;  /* 0x0000001fff987819 */ /* 0x000fe40000011602 */
[----:B------:R-:W-:Y:S02]  /*3d20*/  SHF.R.U32.HI R187, RZ, 0x1f, R244 ;  /* 0x0000001fffbb7819 */ /* 0x000fe400000116f4 */
[----:B------:R-:W-:Y:S02]  /*3d30*/  SHF.R.U32.HI R70, RZ, 0x1f, R88 ;  /* 0x0000001fff467819 */ /* 0x000fe40000011658 */
[----:B------:R-:W-:-:S02]  /*3d40*/  SHF.R.U32.HI R193, RZ, 0x1f, R243 ;  /* 0x0000001fffc17819 */ /* 0x000fc400000116f3 */
[----:B------:R-:W-:Y:S02]  /*3d50*/  LEA.HI.SX32 R152, R2, R152, 0x19 ;  /* 0x0000009802987211 */ /* 0x000fe400078fcaff */
[----:B------:R-:W-:Y:S01]  /*3d60*/  LEA.HI.SX32 R187, R244, R187, 0x19 ;  /* 0x000000bbf4bb7211 */ /* 0x000fe200078fcaff */
[----:B------:R-:W-:Y:S01]  /*3d70*/  IMAD.MOV.U32 R244, RZ, RZ, R227 ;  /* 0x000000fffff47224 */ /* 0x000fe200078e00e3 */
[----:B------:R-:W-:Y:S01]  /*3d80*/  SHF.R.U32.HI R2, RZ, 0x1f, R8 ;  /* 0x0000001fff027819 */ /* 0x000fe20000011608 */
[----:B------:R-:W-:Y:S01]  /*3d90*/  IMAD R153, R152, -0xe1, R153 ;  /* 0xffffff1f98997824 */ /* 0x000fe200078e0299 */
[----:B------:R-:W-:Y:S02]  /*3da0*/  LEA.HI.SX32 R88, R88, R70, 0x1a ;  /* 0x0000004658587211 */ /* 0x000fe400078fd2ff */
[----:B------:R-:W-:Y:S02]  /*3db0*/  SHF.R.U32.HI R200, RZ, 0x1f, R247 ;  /* 0x0000001fffc87819 */ /* 0x000fe400000116f7 */
[----:B------:R-:W-:-:S02]  /*3dc0*/  SHF.R.U32.HI R70, RZ, 0x1f, R64 ;  /* 0x0000001fff467819 */ /* 0x000fc40000011640 */
[----:B------:R-:W-:Y:S02]  /*3dd0*/  LEA.HI.SX32 R193, R243, R193, 0x19 ;  /* 0x000000c1f3c17211 */ /* 0x000fe400078fcaff */
[----:B------:R-:W-:Y:S02]  /*3de0*/  MOV R243, R223 ;  /* 0x000000df00f37202 */ /* 0x000fe40000000f00 */
[----:B------:R-:W-:Y:S02]  /*3df0*/  SHF.R.U32.HI R223, RZ, 0x1f, R245 ;  /* 0x0000001fffdf7819 */ /* 0x000fe400000116f5 */
[----:B------:R-:W-:Y:S02]  /*3e00*/  LEA.HI.SX32 R8, R8, R2, 0x19 ;  /* 0x0000000208087211 */ /* 0x000fe400078fcaff */
[----:B------:R-:W-:Y:S02]  /*3e10*/  LEA.HI.SX32 R200, R247, R200, 0x19 ;  /* 0x000000c8f7c87211 */ /* 0x000fe400078fcaff */
[----:B------:R-:W-:Y:S01]  /*3e20*/  SHF.R.U32.HI R2, RZ, 0x1f, R12 ;  /* 0x0000001fff027819 */ /* 0x000fe2000001160c */
[----:B------:R-:W-:Y:S01]  /*3e30*/  IMAD R159, R8, -0xe1, R159 ;  /* 0xffffff1f089f7824 */ /* 0x000fe200078e029f */
[----:B------:R-:W-:-:S02]  /*3e40*/  LEA.HI.SX32 R64, R64, R70, 0x1a ;  /* 0x0000004640407211 */ /* 0x000fc400078fd2ff */
[----:B------:R-:W-:Y:S02]  /*3e50*/  SHF.R.U32.HI R199, RZ, 0x1f, R246 ;  /* 0x0000001fffc77819 */ /* 0x000fe400000116f6 */
[----:B------:R-:W-:Y:S02]  /*3e60*/  MOV R247, R244 ;  /* 0x000000f400f77202 */ /* 0x000fe40000000f00 */
[----:B------:R-:W-:Y:S02]  /*3e70*/  SHF.R.U32.HI R70, RZ, 0x1f, R74 ;  /* 0x0000001fff467819 */ /* 0x000fe4000001164a */
[----:B------:R-:W-:Y:S02]  /*3e80*/  LEA.HI.SX32 R223, R245, R223, 0x19 ;  /* 0x000000dff5df7211 */ /* 0x000fe400078fcaff */
[----:B------:R-:W-:Y:S01]  /*3e90*/  MOV R245, R242 ;  /* 0x000000f200f57202 */ /* 0x000fe20000000f00 */
[----:B------:R-:W-:Y:S01]  /*3ea0*/  IMAD.MOV.U32 R242, RZ, RZ, R192 ;  /* 0x000000fffff27224 */ /* 0x000fe200078e00c0 */
[----:B------:R-:W-:-:S02]  /*3eb0*/  MOV R244, R222 ;  /* 0x000000de00f47202 */ /* 0x000fc40000000f00 */
[----:B------:R-:W-:Y:S02]  /*3ec0*/  LEA.HI.SX32 R12, R12, R2, 0x19 ;  /* 0x000000020c0c7211 */ /* 0x000fe400078fcaff */
[----:B------:R-:W-:Y:S01]  /*3ed0*/  LEA.HI.SX32 R199, R246, R199, 0x19 ;  /* 0x000000c7f6c77211 */ /* 0x000fe200078fcaff */
[----:B------:R-:W-:Y:S01]  /*3ee0*/  IMAD.MOV.U32 R246, RZ, RZ, R243 ;  /* 0x000000fffff67224 */ /* 0x000fe200078e00f3 */
[----:B------:R-:W-:Y:S02]  /*3ef0*/  SHF.R.U32.HI R222, RZ, 0x1f, R247 ;  /* 0x0000001fffde7819 */ /* 0x000fe400000116f7 */
[----:B------:R-:W-:Y:S02]  /*3f00*/  MOV R173, R184 ;  /* 0x000000b800ad7202 */ /* 0x000fe40000000f00 */
[----:B------:R-:W-:Y:S02]  /*3f10*/  SHF.R.U32.HI R201, RZ, 0x1f, R248 ;  /* 0x0000001fffc97819 */ /* 0x000fe400000116f8 */
[----:B------:R-:W-:-:S02]  /*3f20*/  SHF.R.U32.HI R122, RZ, 0x1f, R218 ;  /* 0x0000001fff7a7819 */ /* 0x000fc400000116da */
[----:B------:R-:W-:Y:S02]  /*3f30*/  SHF.R.U32.HI R202, RZ, 0x1f, R249 ;  /* 0x0000001fffca7819 */ /* 0x000fe400000116f9 */
[----:B------:R-:W-:Y:S02]  /*3f40*/  IADD3 R165, R63, 0x7f, RZ ;  /* 0x0000007f3fa57810 */ /* 0x000fe40007ffe0ff */
[----:B------:R-:W-:Y:S02]  /*3f50*/  SHF.R.U32.HI R204, RZ, 0x1f, R250 ;  /* 0x0000001fffcc7819 */ /* 0x000fe400000116fa */
[----:B------:R-:W-:Y:S01]  /*3f60*/  SHF.R.U32.HI R136, RZ, 0x1f, R68 ;  /* 0x0000001fff887819 */ /* 0x000fe20000011644 */
[----:B------:R-:W-:Y:S01]  /*3f70*/  IMAD.HI R34, R165, -0x6e5d4c3b, R164 ;  /* 0x91a2b3c5a5227827 */ /* 0x000fe200078e02a4 */
[----:B------:R-:W-:Y:S02]  /*3f80*/  SHF.R.U32.HI R2, RZ, 0x1f, R14 ;  /* 0x0000001fff027819 */ /* 0x000fe4000001160e */
[----:B------:R-:W-:-:S02]  /*3f90*/  LEA.HI.SX32 R74, R74, R70, 0x1a ;  /* 0x000000464a4a7211 */ /* 0x000fc400078fd2ff */
[C---:B------:R-:W-:Y:S02]  /*3fa0*/  IADD3 R155, R63.reuse, 0x2a, RZ ;  /* 0x0000002a3f9b7810 */ /* 0x040fe40007ffe0ff */
[----:B------:R-:W-:Y:S02]  /*3fb0*/  IADD3 R33, R63, 0x61, RZ ;  /* 0x000000613f217810 */ /* 0x000fe40007ffe0ff */
[----:B------:R-:W-:Y:S01]  /*3fc0*/  SHF.R.U32.HI R110, RZ, 0x1f, R162 ;  /* 0x0000001fff6e7819 */ /* 0x000fe200000116a2 */
[----:B------:R-:W-:Y:S01]  /*3fd0*/  IMAD.HI R0, R155, -0x6e5d4c3b, R154 ;  /* 0x91a2b3c59b007827 */ /* 0x000fe200078e029a */
[----:B------:R-:W-:Y:S02]  /*3fe0*/  MOV R192, R179 ;  /* 0x000000b300c07202 */ /* 0x000fe40000000f00 */
[----:B------:R-:W-:Y:S01]  /*3ff0*/  SHF.R.U32.HI R70, RZ, 0x1f, R220 ;  /* 0x0000001fff467819 */ /* 0x000fe200000116dc */
[----:B------:R-:W-:Y:S01]  /*4000*/  IMAD.HI R32, R33, -0x6e5d4c3b, R32 ;  /* 0x91a2b3c521207827 */ /* 0x000fe200078e0220 */
[----:B------:R-:W-:-:S02]  /*4010*/  MOV R243, R221 ;  /* 0x000000dd00f37202 */ /* 0x000fc40000000f00 */
[----:B------:R-:W-:Y:S02]  /*4020*/  MOV R179, R194 ;  /* 0x000000c200b37202 */ /* 0x000fe40000000f00 */
[----:B------:R-:W-:Y:S02]  /*4030*/  SHF.R.U32.HI R160, RZ, 0x1f, R180 ;  /* 0x0000001fffa07819 */ /* 0x000fe400000116b4 */
[----:B------:R-:W-:Y:S02]  /*4040*/  SHF.R.U32.HI R39, RZ, 0x1f, R40 ;  /* 0x0000001fff277819 */ /* 0x000fe40000011628 */
[----:B------:R-:W-:Y:S02]  /*4050*/  SHF.R.U32.HI R196, RZ, 0x1f, R176 ;  /* 0x0000001fffc47819 */ /* 0x000fe400000116b0 */
[----:B------:R-:W-:Y:S02]  /*4060*/  MOV R38, RZ ;  /* 0x000000ff00267202 */ /* 0x000fe40000000f00 */
[----:B------:R-:W-:-:S02]  /*4070*/  IADD3 R43, R63, 0xb4, RZ ;  /* 0x000000b43f2b7810 */ /* 0x000fc40007ffe0ff */
[C---:B------:R-:W-:Y:S02]  /*4080*/  IADD3 R41, R63.reuse, 0xc3, RZ ;  /* 0x000000c33f297810 */ /* 0x040fe40007ffe0ff */
[----:B------:R-:W-:Y:S01]  /*4090*/  IADD3 R139, R63, 0xc9, RZ ;  /* 0x000000c93f8b7810 */ /* 0x000fe20007ffe0ff */
[----:B------:R-:W-:Y:S01]  /*40a0*/  IMAD.HI R42, R43, -0x6e5d4c3b, R42 ;  /* 0x91a2b3c52b2a7827 */ /* 0x000fe200078e022a */
[----:B------:R-:W-:Y:S02]  /*40b0*/  MOV R194, R177 ;  /* 0x000000b100c27202 */ /* 0x000fe40000000f00 */
[----:B------:R-:W-:Y:S01]  /*40c0*/  LEA.HI.SX32 R222, R247, R222, 0x19 ;  /* 0x000000def7de7211 */ /* 0x000fe200078fcaff */
[----:B------:R-:W-:Y:S01]  /*40d0*/  IMAD.MOV.U32 R177, RZ, RZ, R171 ;  /* 0x000000ffffb17224 */ /* 0x000fe200078e00ab */
[----:B------:R-:W-:Y:S02]  /*40e0*/  LEA.HI.SX32 R14, R14, R2, 0x19 ;  /* 0x000000020e0e7211 */ /* 0x000fe400078fcaff */
[----:B------:R-:W-:-:S02]  /*40f0*/  MOV R138, RZ ;  /* 0x000000ff008a7202 */ /* 0x000fc40000000f00 */
[----:B------:R-:W-:Y:S02]  /*4100*/  SHF.R.U32.HI R124, RZ, 0x1f, R230 ;  /* 0x0000001fff7c7819 */ /* 0x000fe400000116e6 */
[----:B------:R-:W-:Y:S01]  /*4110*/  SHF.R.U32.HI R182, RZ, 0x1f, R174 ;  /* 0x0000001fffb67819 */ /* 0x000fe200000116ae */
[----:B------:R-:W-:Y:S01]  /*4120*/  IMAD.HI R112, R139, -0x6e5d4c3b, R138 ;  /* 0x91a2b3c58b707827 */ /* 0x000fe200078e028a */
[----:B------:R-:W-:Y:S02]  /*4130*/  MOV R247, R245 ;  /* 0x000000f500f77202 */ /* 0x000fe40000000f00 */
[----:B------:R-:W-:Y:S01]  /*4140*/  SHF.R.U32.HI R2, RZ, 0x1f, R16 ;  /* 0x0000001fff027819 */ /* 0x000fe20000011610 */
[----:B------:R-:W-:Y:S01]  /*4150*/  IMAD R138, R208, -0xf, R63 ;  /* 0xfffffff1d08a7824 */ /* 0x000fe200078e023f */
[----:B------:R-:W-:Y:S01]  /*4160*/  LEA.HI.SX32 R70, R220, R70, 0x19 ;  /* 0x00000046dc467211 */ /* 0x000fe200078fcaff */
[----:B------:R-:W-:Y:S01]  /*4170*/  IMAD.MOV.U32 R220, RZ, RZ, R118 ;  /* 0x000000ffffdc7224 */ /* 0x000fe200078e0076 */
[----:B------:R-:W-:-:S02]  /*4180*/  MOV R245, R243 ;  /* 0x000000f300f57202 */ /* 0x000fc40000000f00 */
[----:B------:R-:W-:Y:S02]  /*4190*/  SHF.R.U32.HI R130, RZ, 0x1f, R172 ;  /* 0x0000001fff827819 */ /* 0x000fe400000116ac */
[----:B------:R-:W-:Y:S02]  /*41a0*/  MOV R191, R80 ;  /* 0x0000005000bf7202 */ /* 0x000fe40000000f00 */
[----:B------:R-:W-:Y:S02]  /*41b0*/  SHF.R.U32.HI R82, RZ, 0x1f, R168 ;  /* 0x0000001fff527819 */ /* 0x000fe400000116a8 */
[----:B------:R-:W-:Y:S02]  /*41c0*/  SHF.R.U32.HI R206, RZ, 0x1f, R140 ;  /* 0x0000001fffce7819 */ /* 0x000fe4000001168c */
[----:B------:R-:W-:Y:S01]  /*41d0*/  SHF.R.U32.HI R126, RZ, 0x1f, R170 ;  /* 0x0000001fff7e7819 */ /* 0x000fe200000116aa */
[----:B------:R-:W-:Y:S01]  /*41e0*/  HFMA2.MMA R8, -RZ, RZ, 0, 0 ;  /* 0x00000000ff087435 */ /* 0x000fe200000001ff */
[----:B------:R-:W-:Y:S01]  /*41f0*/  MOV R243, R192 ;  /* 0x000000c000f37202 */ /* 0x000fe20000000f00 */
[----:B------:R-:W-:Y:S01]  /*4200*/  IMAD.MOV.U32 R192, RZ, RZ, R179 ;  /* 0x000000ffffc07224 */ /* 0x000fe200078e00b3 */
[----:B------:R-:W-:Y:S01]  /*4210*/  MOV R179, R177 ;  /* 0x000000b100b37202 */ /* 0x000fe20000000f00 */
[----:B------:R-:W-:Y:S01]  /*4220*/  IMAD R123, R14, -0xe1, R123 ;  /* 0xffffff1f0e7b7824 */ /* 0x000fe200078e027b */
[----:B------:R-:W-:Y:S01]  /*4230*/  LEA.HI.SX32 R16, R16, R2, 0x19 ;  /* 0x0000000210107211 */ /* 0x000fe200078fcaff */
[----:B------:R-:W-:Y:S01]  /*4240*/  IMAD R127, R12, -0xe1, R127 ;  /* 0xffffff1f0c7f7824 */ /* 0x000fe200078e027f */
[----:B------:R-:W-:-:S02]  /*4250*/  MOV R177, R173 ;  /* 0x000000ad00b17202 */ /* 0x000fc40000000f00 */
[----:B------:R-:W-:Y:S02]  /*4260*/  SHF.R.U32.HI R2, RZ, 0x1f, R18 ;  /* 0x0000001fff027819 */ /* 0x000fe40000011612 */
[----:B------:R-:W-:Y:S02]  /*4270*/  LEA.HI.SX32 R201, R248, R201, 0x19 ;  /* 0x000000c9f8c97211 */ /* 0x000fe400078fcaff */
[----:B------:R-:W-:Y:S02]  /*4280*/  MOV R171, R156 ;  /* 0x0000009c00ab7202 */ /* 0x000fe40000000f00 */
[----:B------:R-:W-:Y:S02]  /*4290*/  LEA.HI.SX32 R122, R218, R122, 0x19 ;  /* 0x0000007ada7a7211 */ /* 0x000fe400078fcaff */
[----:B------:R-:W-:Y:S02]  /*42a0*/  LEA.HI.SX32 R202, R249, R202, 0x19 ;  /* 0x000000caf9ca7211 */ /* 0x000fe400078fcaff */
[----:B------:R-:W-:-:S02]  /*42b0*/  LEA.HI.SX32 R204, R250, R204, 0x19 ;  /* 0x000000ccfacc7211 */ /* 0x000fc400078fcaff */
[----:B------:R-:W-:Y:S02]  /*42c0*/  SHF.R.U32.HI R184, RZ, 0x1f, R166 ;  /* 0x0000001fffb87819 */ /* 0x000fe400000116a6 */
[----:B------:R-:W-:Y:S02]  /*42d0*/  LEA.HI.SX32 R68, R68, R136, 0x19 ;  /* 0x0000008844447211 */ /* 0x000fe400078fcaff */
[----:B------:R-:W-:Y:S02]  /*42e0*/  LEA.HI.SX32 R110, R162, R110, 0x1d ;  /* 0x0000006ea26e7211 */ /* 0x000fe400078feaff */
[----:B------:R-:W-:Y:S02]  /*42f0*/  LEA.HI.SX32 R160, R180, R160, 0x19 ;  /* 0x000000a0b4a07211 */ /* 0x000fe400078fcaff */
[----:B------:R-:W-:Y:S02]  /*4300*/  SHF.R.U32.HI R114, RZ, 0x1f, R0 ;  /* 0x0000001fff727819 */ /* 0x000fe40000011600 */
[----:B------:R-:W-:-:S02]  /*4310*/  LEA.HI.SX32 R40, R40, R39, 0x19 ;  /* 0x0000002728287211 */ /* 0x000fc400078fcaff */
[----:B------:R-:W-:Y:S02]  /*4320*/  LEA.HI.SX32 R196, R176, R196, 0x19 ;  /* 0x000000c4b0c47211 */ /* 0x000fe400078fcaff */
[----:B------:R-:W-:Y:S01]  /*4330*/  SHF.R.U32.HI R221, RZ, 0x1f, R6 ;  /* 0x0000001fffdd7819 */ /* 0x000fe20000011606 */
[----:B------:R-:W-:Y:S01]  /*4340*/  IMAD R109, R40, -0xe1, R109 ;  /* 0xffffff1f286d7824 */ /* 0x000fe200078e026d */
[----:B------:R-:W-:Y:S01]  /*4350*/  MOV R173, R214 ;  /* 0x000000d600ad7202 */ /* 0x000fe20000000f00 */
[----:B------:R-:W-:Y:S01]  /*4360*/  HFMA2.MMA R40, -RZ, RZ, 0, 0 ;  /* 0x00000000ff287435 */ /* 0x000fe200000001ff */
[----:B------:R-:W-:Y:S02]  /*4370*/  SHF.R.U32.HI R214, RZ, 0x1f, R220 ;  /* 0x0000001fffd67819 */ /* 0x000fe400000116dc */
[----:B------:R-:W-:Y:S02]  /*4380*/  LEA.HI.SX32 R124, R230, R124, 0x19 ;  /* 0x0000007ce67c7211 */ /* 0x000fe400078fcaff */
[----:B------:R-:W-:Y:S01]  /*4390*/  LEA.HI.SX32 R182, R174, R182, 0x19 ;  /* 0x000000b6aeb67211 */ /* 0x000fe200078fcaff */
[----:B------:R-:W-:Y:S01]  /*43a0*/  HFMA2.MMA R174, -RZ, RZ, 0, 0 ;  /* 0x00000000ffae7435 */ /* 0x000fe200000001ff */
[----:B------:R-:W-:Y:S01]  /*43b0*/  MOV R248, R246 ;  /* 0x000000f600f87202 */ /* 0x000fe20000000f00 */
[----:B------:R-:W-:Y:S01]  /*43c0*/  IMAD.MOV.U32 R246, RZ, RZ, R244 ;  /* 0x000000fffff67224 */ /* 0x000fe200078e00f4 */
[----:B------:R-:W-:Y:S01]  /*43d0*/  LEA.HI.SX32 R18, R18, R2, 0x19 ;  /* 0x0000000212127211 */ /* 0x000fe200078fcaff */
[----:B------:R-:W-:Y:S01]  /*43e0*/  IMAD.HI R40, R41, -0x6e5d4c3b, R40 ;  /* 0x91a2b3c529287827 */ /* 0x000fe200078e0228 */
[----:B------:R-:W-:-:S02]  /*43f0*/  MOV R244, R242 ;  /* 0x000000f200f47202 */ /* 0x000fc40000000f00 */
[----:B------:R-:W-:Y:S01]  /*4400*/  SHF.R.U32.HI R2, RZ, 0x1f, R22 ;  /* 0x0000001fff027819 */ /* 0x000fe20000011616 */
[----:B------:R-:W-:Y:S01]  /*4410*/  IMAD R131, R18, -0xe1, R131 ;  /* 0xffffff1f12837824 */ /* 0x000fe200078e0283 */
[----:B------:R-:W-:Y:S01]  /*4420*/  MOV R242, R171 ;  /* 0x000000ab00f27202 */ /* 0x000fe20000000f00 */
[----:B------:R-:W-:Y:S01]  /*4430*/  IMAD.MOV.U32 R171, RZ, RZ, R169 ;  /* 0x000000ffffab7224 */ /* 0x000fe200078e00a9 */
[----:B------:R-:W-:Y:S02]  /*4440*/  LEA.HI.SX32 R214, R220, R214, 0x19 ;  /* 0x000000d6dcd67211 */ /* 0x000fe400078fcaff */
[----:B------:R-:W-:Y:S01]  /*4450*/  LEA.HI.SX32 R130, R172, R130, 0x19 ;  /* 0x00000082ac827211 */ /* 0x000fe200078fcaff */
[----:B------:R-:W-:Y:S01]  /*4460*/  IMAD.MOV.U32 R172, RZ, RZ, RZ ;  /* 0x000000ffffac7224 */ /* 0x000fe200078e00ff */
[----:B------:R-:W-:Y:S02]  /*4470*/  SHF.R.U32.HI R220, RZ, 0x1f, R248 ;  /* 0x0000001fffdc7819 */ /* 0x000fe400000116f8 */
[----:B------:R-:W-:-:S02]  /*4480*/  SHF.R.U32.HI R80, RZ, 0x1f, R228 ;  /* 0x0000001fff507819 */ /* 0x000fc400000116e4 */
[----:B------:R-:W-:Y:S02]  /*4490*/  LEA.HI.SX32 R82, R168, R82, 0x19 ;  /* 0x00000052a8527211 */ /* 0x000fe400078fcaff */
[----:B------:R-:W-:Y:S02]  /*44a0*/  SHF.R.U32.HI R118, RZ, 0x1f, R226 ;  /* 0x0000001fff767819 */ /* 0x000fe400000116e2 */
[----:B------:R-:W-:Y:S02]  /*44b0*/  LEA.HI.SX32 R206, R140, R206, 0x19 ;  /* 0x000000ce8cce7211 */ /* 0x000fe400078fcaff */
[----:B------:R-:W-:Y:S02]  /*44c0*/  SHF.R.U32.HI R132, RZ, 0x1f, R148 ;  /* 0x0000001fff847819 */ /* 0x000fe40000011694 */
[----:B------:R-:W-:Y:S02]  /*44d0*/  LEA.HI.SX32 R126, R170, R126, 0x19 ;  /* 0x0000007eaa7e7211 */ /* 0x000fe400078fcaff */
[----:B------:R-:W-:Y:S01]  /*44e0*/  MOV R152, RZ ;  /* 0x000000ff00987202 */ /* 0x000fe20000000f00 */
[----:B------:R-:W-:Y:S01]  /*44f0*/  HFMA2.MMA R14, -RZ, RZ, 0, 0 ;  /* 0x00000000ff0e7435 */ /* 0x000fe200000001ff */
[----:B------:R-:W-:-:S02]  /*4500*/  MOV R218, R76 ;  /* 0x0000004c00da7202 */ /* 0x000fc40000000f00 */
[----:B------:R-:W-:Y:S01]  /*4510*/  SHF.R.U32.HI R209, RZ, 0x1f, R142 ;  /* 0x0000001fffd17819 */ /* 0x000fe2000001168e */
[----:B------:R-:W-:Y:S01]  /*4520*/  IMAD.HI R158, R159, -0x77777777, R158 ;  /* 0x888888899f9e7827 */ /* 0x000fe200078e029e */
[----:B------:R-:W-:Y:S02]  /*4530*/  MOV R249, R247 ;  /* 0x000000f700f97202 */ /* 0x000fe40000000f00 */
[----:B------:R-:W-:Y:S01]  /*4540*/  LEA.HI.SX32 R22, R22, R2, 0x19 ;  /* 0x0000000216167211 */ /* 0x000fe200078fcaff */
[----:B------:R-:W-:Y:S01]  /*4550*/  IMAD.MOV.U32 R247, RZ, RZ, R246 ;  /* 0x000000fffff77224 */ /* 0x000fe200078e00f6 */
[----:B------:R-:W-:Y:S01]  /*4560*/  MOV R246, R244 ;  /* 0x000000f400f67202 */ /* 0x000fe20000000f00 */
[----:B------:R-:W-:Y:S01]  /*4570*/  IMAD.MOV.U32 R244, RZ, RZ, R242 ;  /* 0x000000fffff47224 */ /* 0x000fe200078e00f2 */
[----:B------:R-:W-:Y:S01]  /*4580*/  SHF.R.U32.HI R2, RZ, 0x1f, R27 ;  /* 0x0000001fff027819 */ /* 0x000fe2000001161b */
[----:B------:R-:W-:Y:S01]  /*4590*/  IMAD.MOV.U32 R12, RZ, RZ, RZ ;  /* 0x000000ffff0c7224 */ /* 0x000fe200078e00ff */
[----:B------:R-:W-:Y:S01]  /*45a0*/  LEA.HI.SX32 R220, R248, R220, 0x19 ;  /* 0x000000dcf8dc7211 */ /* 0x000fe200078fcaff */
[----:B------:R-:W-:Y:S01]  /*45b0*/  IMAD R161, R160, -0xe1, R161 ;  /* 0xffffff1fa0a17824 */ /* 0x000fe200078e02a1 */
[----:B------:R-:W-:Y:S01]  /*45c0*/  MOV R248, R245 ;  /* 0x000000f500f87202 */ /* 0x000fe20000000f00 */
[----:B------:R-:W-:Y:S01]  /*45d0*/  IMAD R135, R16, -0xe1, R135 ;  /* 0xffffff1f10877824 */ /* 0x000fe200078e0287 */
[----:B------:R-:W-:-:S02]  /*45e0*/  MOV R242, R218 ;  /* 0x000000da00f27202 */ /* 0x000fc40000000f00 */
[----:B------:R-:W-:Y:S02]  /*45f0*/  SHF.R.U32.HI R136, RZ, 0x1f, R190 ;  /* 0x0000001fff887819 */ /* 0x000fe400000116be */
[----:B------:R-:W-:Y:S02]  /*4600*/  LEA.HI.SX32 R184, R166, R184, 0x19 ;  /* 0x000000b8a6b87211 */ /* 0x000fe400078fcaff */
[----:B------:R-:W-:Y:S02]  /*4610*/  MOV R180, R192 ;  /* 0x000000c000b47202 */ /* 0x000fe40000000f00 */
[----:B------:R-:W-:Y:S02]  /*4620*/  LEA.HI.SX32 R0, R0, R114, 0x19 ;  /* 0x0000007200007211 */ /* 0x000fe400078fcaff */
[----:B------:R-:W-:Y:S02]  /*4630*/  MOV R176, RZ ;  /* 0x000000ff00b07202 */ /* 0x000fe40000000f00 */
[----:B------:R-:W-:Y:S01]  /*4640*/  IADD3 R39, R63, 0xd2, RZ ;  /* 0x000000d23f277810 */ /* 0x000fe20007ffe0ff */
[----:B------:R-:W-:Y:S01]  /*4650*/  IMAD R155, R0, -0xe1, R155 ;  /* 0xffffff1f009b7824 */ /* 0x000fe200078e029b */
[----:B------:R-:W-:-:S02]  /*4660*/  MOV R169, R210 ;  /* 0x000000d200a97202 */ /* 0x000fc40000000f00 */
[----:B------:R-:W-:Y:S01]  /*4670*/  SHF.R.U32.HI R156, RZ, 0x1f, R4 ;  /* 0x0000001fff9c7819 */ /* 0x000fe20000011604 */
[----:B------:R-:W-:Y:S01]  /*4680*/  IMAD.HI R38, R39, -0x6e5d4c3b, R38 ;  /* 0x91a2b3c527267827 */ /* 0x000fe200078e0226 */
[----:B------:R-:W-:Y:S02]  /*4690*/  SHF.R.U32.HI R218, RZ, 0x1f, R249 ;  /* 0x0000001fffda7819 */ /* 0x000fe400000116f9 */
[----:B------:R-:W-:Y:S02]  /*46a0*/  SHF.R.U32.HI R210, RZ, 0x1f, R10 ;  /* 0x0000001fffd27819 */ /* 0x000fe4000001160a */
[----:B------:R-:W-:Y:S02]  /*46b0*/  LEA.HI.SX32 R221, R6, R221, 0x19 ;  /* 0x000000dd06dd7211 */ /* 0x000fe400078fcaff */
[----:B------:R-:W-:Y:S01]  /*46c0*/  MOV R230, R207 ;  /* 0x000000cf00e67202 */ /* 0x000fe20000000f00 */
[----:B------:R-:W-:Y:S01]  /*46d0*/  HFMA2.MMA R18, -RZ, RZ, 0, 0 ;  /* 0x00000000ff127435 */ /* 0x000fe200000001ff */
[----:B------:R-:W-:Y:S01]  /*46e0*/  MOV R245, R243 ;  /* 0x000000f300f57202 */ /* 0x000fe20000000f00 */
[----:B------:R-:W-:Y:S01]  /*46f0*/  IMAD R133, R22, -0xe1, R133 ;  /* 0xffffff1f16857824 */ /* 0x000fe200078e0285 */
[----:B------:R-:W-:-:S02]  /*4700*/  LEA.HI.SX32 R27, R27, R2, 0x19 ;  /* 0x000000021b1b7211 */ /* 0x000fc400078fcaff */
[----:B------:R-:W-:Y:S02]  /*4710*/  MOV R243, R219 ;  /* 0x000000db00f37202 */ /* 0x000fe40000000f00 */
[----:B------:R-:W-:Y:S02]  /*4720*/  SHF.R.U32.HI R2, RZ, 0x1f, R30 ;  /* 0x0000001fff027819 */ /* 0x000fe4000001161e */
[----:B------:R-:W-:Y:S01]  /*4730*/  MOV R250, R248 ;  /* 0x000000f800fa7202 */ /* 0x000fe20000000f00 */
[----:B------:R-:W-:Y:S01]  /*4740*/  IMAD.MOV.U32 R248, RZ, RZ, R246 ;  /* 0x000000fffff87224 */ /* 0x000fe200078e00f6 */
[----:B------:R-:W-:Y:S02]  /*4750*/  LEA.HI.SX32 R218, R249, R218, 0x19 ;  /* 0x000000daf9da7211 */ /* 0x000fe400078fcaff */
[----:B------:R-:W-:Y:S02]  /*4760*/  LEA.HI.SX32 R210, R10, R210, 0x1d ;  /* 0x000000d20ad27211 */ /* 0x000fe400078feaff */
[----:B------:R-:W-:-:S02]  /*4770*/  MOV R249, R245 ;  /* 0x000000f500f97202 */ /* 0x000fc40000000f00 */
[----:B------:R-:W-:Y:S01]  /*4780*/  MOV R246, R244 ;  /* 0x000000f400f67202 */ /* 0x000fe20000000f00 */
[----:B------:R-:W-:Y:S01]  /*4790*/  IMAD.MOV.U32 R244, RZ, RZ, R242 ;  /* 0x000000fffff47224 */ /* 0x000fe200078e00f2 */
[----:B------:R-:W-:Y:S01]  /*47a0*/  MOV R245, R243 ;  /* 0x000000f300f57202 */ /* 0x000fe20000000f00 */
[----:B------:R-:W-:Y:S01]  /*47b0*/  IMAD R210, R210, -0xf, R151 ;  /* 0xfffffff1d2d27824 */ /* 0x000fe200078e0297 */
[----:B------:R-:W-:Y:S02]  /*47c0*/  LEA.HI.SX32 R30, R30, R2, 0x19 ;  /* 0x000000021e1e7211 */ /* 0x000fe400078fcaff */
[----:B------:R-:W-:Y:S02]  /*47d0*/  SHF.R.U32.HI R10, RZ, 0x1f, R108 ;  /* 0x0000001fff0a7819 */ /* 0x000fe4000001166c */
[----:B------:R-:W-:Y:S02]  /*47e0*/  MOV R243, R183 ;  /* 0x000000b700f37202 */ /* 0x000fe40000000f00 */
[----:B------:R-:W-:-:S02]  /*47f0*/  MOV R242, R216 ;  /* 0x000000d800f27202 */ /* 0x000fc40000000f00 */
[----:B------:R-:W-:Y:S02]  /*4800*/  SHF.R.U32.HI R2, RZ, 0x1f, R34 ;  /* 0x0000001fff027819 */ /* 0x000fe40000011622 */
[----:B------:R-:W-:Y:S01]  /*4810*/  MOV R183, R186 ;  /* 0x000000ba00b77202 */ /* 0x000fe20000000f00 */
[----:B------:R-:W-:Y:S01]  /*4820*/  IMAD.MOV.U32 R186, RZ, RZ, R211 ;  /* 0x000000ffffba7224 */ /* 0x000fe200078e00d3 */
[----:B------:R-:W-:Y:S02]  /*4830*/  SHF.R.U32.HI R166, RZ, 0x1f, R146 ;  /* 0x0000001fffa67819 */ /* 0x000fe40000011692 */
[----:B------:R-:W-:Y:S02]  /*4840*/  LEA.HI.SX32 R227, R190, R136, 0x19 ;  /* 0x00000088bee37211 */ /* 0x000fe400078fcaff */
[----:B------:R-:W-:Y:S02]  /*4850*/  SHF.R.U32.HI R211, RZ, 0x1f, R250 ;  /* 0x0000001fffd37819 */ /* 0x000fe400000116fa */
[----:B------:R-:W-:-:S02]  /*4860*/  LEA.HI.SX32 R108, R108, R10, 0x19 ;  /* 0x0000000a6c6c7211 */ /* 0x000fc400078fcaff */
[----:B------:R-:W-:Y:S02]  /*4870*/  LEA.HI.SX32 R34, R34, R2, 0x19 ;  /* 0x0000000222227211 */ /* 0x000fe400078fcaff */
[----:B------:R-:W-:Y:S02]  /*4880*/  SHF.R.U32.HI R10, RZ, 0x1f, R245 ;  /* 0x0000001fff0a7819 */ /* 0x000fe400000116f5 */
[----:B------:R-:W-:Y:S01]  /*4890*/  MOV R190, R244 ;  /* 0x000000f400be7202 */ /* 0x000fe20000000f00 */
[----:B------:R-:W-:Y:S01]  /*48a0*/  IMAD.MOV.U32 R244, RZ, RZ, R242 ;  /* 0x000000fffff47224 */ /* 0x000fe200078e00f2 */
[----:B------:R-:W-:Y:S02]  /*48b0*/  SHF.R.U32.HI R2, RZ, 0x1f, R32 ;  /* 0x0000001fff027819 */ /* 0x000fe40000011620 */
[----:B------:R-:W-:Y:S01]  /*48c0*/  MOV R242, R215 ;  /* 0x000000d700f27202 */ /* 0x000fe20000000f00 */
[----:B------:R-:W-:Y:S01]  /*48d0*/  IMAD R215, R110, -0xf, R163 ;  /* 0xfffffff16ed77824 */ /* 0x000fe200078e02a3 */
[----:B------:R-:W-:Y:S01]  /*48e0*/  LEA.HI.SX32 R166, R146, R166, 0x19 ;  /* 0x000000a692a67211 */ /* 0x000fe200078fcaff */
[----:B------:R-:W-:Y:S01]  /*48f0*/  IMAD R163, R68, -0xe1, R125 ;  /* 0xffffff1f44a37824 */ /* 0x000fe200078e027d */
[----:B------:R-:W-:Y:S01]  /*4900*/  LEA.HI.SX32 R211, R250, R211, 0x19 ;  /* 0x000000d3fad37211 */ /* 0x000fe200078fcaff */
[----:B------:R-:W-:Y:S01]  /*4910*/  IMAD R125, R34, -0xe1, R165 ;  /* 0xffffff1f227d7824 */ /* 0x000fe200078e02a5 */
[----:B------:R-:W-:Y:S01]  /*4920*/  MOV R192, R188 ;  /* 0x000000bc00c07202 */ /* 0x000fe20000000f00 */
[----:B------:R-:W-:Y:S01]  /*4930*/  IMAD.MOV.U32 R188, RZ, RZ, R169 ;  /* 0x000000ffffbc7224 */ /* 0x000fe200078e00a9 */
[----:B------:R-:W-:Y:S01]  /*4940*/  LEA.HI.SX32 R250, R245, R10, 0x19 ;  /* 0x0000000af5fa7211 */ /* 0x000fe200078fcaff */
[----:B------:R-:W-:Y:S01]  /*4950*/  IMAD R169, R27, -0xe1, R35 ;  /* 0xffffff1f1ba97824 */ /* 0x000fe200078e0223 */
[----:B------:R-:W-:Y:S01]  /*4960*/  MOV R245, R243 ;  /* 0x000000f300f57202 */ /* 0x000fe20000000f00 */
[----:B------:R-:W-:Y:S01]  /*4970*/  IMAD.MOV.U32 R27, RZ, RZ, R177 ;  /* 0x000000ffff1b7224 */ /* 0x000fe200078e00b1 */
[----:B------:R-:W-:-:S02]  /*4980*/  LEA.HI.SX32 R32, R32, R2, 0x19 ;  /* 0x0000000220207211 */ /* 0x000fc400078fcaff */
[----:B------:R-:W-:Y:S02]  /*4990*/  MOV R243, R179 ;  /* 0x000000b300f37202 */ /* 0x000fe40000000f00 */
[----:B------:R-:W-:Y:S02]  /*49a0*/  IADD3 R165, R208, 0xe, RZ ;  /* 0x0000000ed0a57810 */ /* 0x000fe40007ffe0ff */
[----:B------:R-:W-:Y:S01]  /*49b0*/  MOV R179, R167 ;  /* 0x000000a700b37202 */ /* 0x000fe20000000f00 */
[----:B------:R-:W-:Y:S01]  /*49c0*/  IMAD R167, R166, -0xe1, R129 ;  /* 0xffffff1fa6a77824 */ /* 0x000fe200078e0281 */
[----:B------:R-:W-:Y:S01]  /*49d0*/  IADD3 R177, R208, 0xb, RZ ;  /* 0x0000000bd0b17810 */ /* 0x000fe20007ffe0ff */
[----:B------:R-:W-:Y:S01]  /*49e0*/  IMAD R129, R30, -0xe1, R185 ;  /* 0xffffff1f1e817824 */ /* 0x000fe200078e02b9 */
[----:B------:R-:W-:Y:S01]  /*49f0*/  MOV R30, R171 ;  /* 0x000000ab001e7202 */ /* 0x000fe20000000f00 */
[----:B------:R-:W-:Y:S01]  /*4a00*/  IMAD R171, R32, -0xe1, R33 ;  /* 0xffffff1f20ab7824 */ /* 0x000fe200078e0221 */
[----:B------:R-:W-:Y:S01]  /*4a10*/  LEA.HI.SX32 R156, R4, R156, 0x19 ;  /* 0x0000009c049c7211 */ /* 0x000fe200078fcaff */
[----:B------:R-:W-:Y:S01]  /*4a20*/  IMAD.HI R0, R165, -0x77777777, R164 ;  /* 0x88888889a5007827 */ /* 0x000fe200078e02a4 */
[----:B------:R-:W0:Y:S01]  /*4a30*/  S2R R33, SR_CTAID.X ;  /* 0x0000000000217919 */ /* 0x000e220000002500 */
[----:B------:R-:W-:-:S02]  /*4a40*/  SHF.R.U32.HI R4, RZ, 0x1f, R20 ;  /* 0x0000001fff047819 */ /* 0x000fc40000011614 */
[----:B------:R-:W-:Y:S01]  /*4a50*/  IMAD.HI R164, R177, -0x77777777, R176 ;  /* 0x88888889b1a47827 */ /* 0x000fe200078e02b0 */
[----:B------:R-:W-:Y:S01]  /*4a60*/  SHF.R.U32.HI R216, RZ, 0x1f, R29 ;  /* 0x0000001fffd87819 */ /* 0x000fe2000001161d */
[----:B------:R-:W1:Y:S01]  /*4a70*/  S2R R176, SR_CTAID.X ;  /* 0x0000000000b07919 */ /* 0x000e620000002500 */
[----:B------:R-:W-:Y:S02]  /*4a80*/  LEA.HI.SX32 R20, R20, R4, 0x19 ;  /* 0x0000000414147211 */ /* 0x000fe400078fcaff */
[----:B------:R-:W-:Y:S02]  /*4a90*/  SHF.R.U32.HI R219, RZ, 0x1f, R217 ;  /* 0x0000001fffdb7819 */ /* 0x000fe400000116d9 */
[----:B------:R-:W-:Y:S01]  /*4aa0*/  SHF.R.U32.HI R76, RZ, 0x1f, R224 ;  /* 0x0000001fff4c7819 */ /* 0x000fe200000116e0 */
[----:B------:R-:W-:Y:S01]  /*4ab0*/  IMAD R151, R20, -0xe1, R37 ;  /* 0xffffff1f14977824 */ /* 0x000fe200078e0225 */
[----:B------:R-:W-:Y:S01]  /*4ac0*/  SHF.R.U32.HI R4, RZ, 0x1f, R38 ;  /* 0x0000001fff047819 */ /* 0x000fe20000011626 */
[----:B------:R-:W-:Y:S01]  /*4ad0*/  IMAD.MOV.U32 R37, RZ, RZ, R245 ;  /* 0x000000ffff257224 */ /* 0x000fe200078e00f5 */
[----:B------:R-:W-:-:S02]  /*4ae0*/  LEA.HI.SX32 R216, R29, R216, 0x19 ;  /* 0x000000d81dd87211 */ /* 0x000fc400078fcaff */
[----:B------:R-:W-:Y:S02]  /*4af0*/  SHF.R.U32.HI R2, RZ, 0x1f, R40 ;  /* 0x0000001fff027819 */ /* 0x000fe40000011628 */
[----:B------:R-:W-:Y:S02]  /*4b00*/  SHF.R.U32.HI R136, RZ, 0x1f, R24 ;  /* 0x0000001fff887819 */ /* 0x000fe40000011618 */
[----:B------:R-:W-:Y:S02]  /*4b10*/  SHF.R.U32.HI R6, RZ, 0x1f, R96 ;  /* 0x0000001fff067819 */ /* 0x000fe40000011660 */
[----:B------:R-:W-:Y:S02]  /*4b20*/  SHF.R.U32.HI R207, RZ, 0x1f, R251 ;  /* 0x0000001fffcf7819 */ /* 0x000fe400000116fb */
[----:B------:R-:W-:Y:S02]  /*4b30*/  MOV R34, R242 ;  /* 0x000000f200227202 */ /* 0x000fe40000000f00 */
[----:B------:R-:W-:-:S02]  /*4b40*/  MOV R35, R243 ;  /* 0x000000f300237202 */ /* 0x000fc40000000f00 */
[----:B------:R-:W-:Y:S01]  /*4b50*/  MOV R185, R179 ;  /* 0x000000b300b97202 */ /* 0x000fe20000000f00 */
[----:B------:R-:W-:Y:S01]  /*4b60*/  IMAD R32, R84, -0x120, R83 ;  /* 0xfffffee054207824 */ /* 0x000fe200078e0253 */
[----:B------:R-:W-:Y:S01]  /*4b70*/  SHF.R.U32.HI R29, RZ, 0x1f, R248 ;  /* 0x0000001fff1d7819 */ /* 0x000fe200000116f8 */
[----:B------:R-:W-:Y:S01]  /*4b80*/  IMAD R157, R156, -0xe1, R157 ;  /* 0xffffff1f9c9d7824 */ /* 0x000fe200078e029d */
[----:B------:R-:W-:Y:S02]  /*4b90*/  LEA.HI.SX32 R38, R38, R4, 0x19 ;  /* 0x0000000426267211 */ /* 0x000fe400078fcaff */
[----:B------:R-:W-:Y:S02]  /*4ba0*/  SHF.R.U32.HI R4, RZ, 0x1f, R42 ;  /* 0x0000001fff047819 */ /* 0x000fe4000001162a */
[----:B------:R-:W-:Y:S02]  /*4bb0*/  LEA.HI.SX32 R219, R217, R219, 0x19 ;  /* 0x000000dbd9db7211 */ /* 0x000fe400078fcaff */
[----:B------:R-:W-:-:S02]  /*4bc0*/  LEA.HI.SX32 R29, R248, R29, 0x19 ;  /* 0x0000001df81d7211 */ /* 0x000fc400078fcaff */
[----:B------:R-:W-:Y:S02]  /*4bd0*/  SHF.R.U32.HI R217, RZ, 0x1f, R212 ;  /* 0x0000001fffd97819 */ /* 0x000fe400000116d4 */
[----:B------:R-:W-:Y:S02]  /*4be0*/  MOV R248, R213 ;  /* 0x000000d500f87202 */ /* 0x000fe40000000f00 */
[----:B------:R-:W-:Y:S02]  /*4bf0*/  LEA.HI.SX32 R76, R224, R76, 0x19 ;  /* 0x0000004ce04c7211 */ /* 0x000fe400078fcaff */
[----:B------:R-:W-:Y:S02]  /*4c00*/  LEA.HI.SX32 R42, R42, R4, 0x19 ;  /* 0x000000042a2a7211 */ /* 0x000fe400078fcaff */
[----:B------:R-:W-:Y:S02]  /*4c10*/  SHF.R.U32.HI R224, RZ, 0x1f, R252 ;  /* 0x0000001fffe07819 */ /* 0x000fe400000116fc */
[----:B------:R-:W-:-:S02]  /*4c20*/  SHF.R.U32.HI R4, RZ, 0x1f, R247 ;  /* 0x0000001fff047819 */ /* 0x000fc400000116f7 */
[----:B------:R-:W-:Y:S02]  /*4c30*/  LEA.HI.SX32 R40, R40, R2, 0x19 ;  /* 0x0000000228287211 */ /* 0x000fe400078fcaff */
[----:B------:R-:W-:Y:S02]  /*4c40*/  LEA.HI.SX32 R217, R212, R217, 0x19 ;  /* 0x000000d9d4d97211 */ /* 0x000fe400078fcaff */
[----:B------:R-:W-:Y:S02]  /*4c50*/  LEA.HI.SX32 R136, R24, R136, 0x1d ;  /* 0x0000008818887211 */ /* 0x000fe400078feaff */
[----:B------:R-:W-:Y:S02]  /*4c60*/  SHF.R.U32.HI R2, RZ, 0x1f, R248 ;  /* 0x0000001fff027819 */ /* 0x000fe400000116f8 */
[----:B------:R-:W-:Y:S01]  /*4c70*/  SHF.R.U32.HI R212, RZ, 0x1f, R36 ;  /* 0x0000001fffd47819 */ /* 0x000fe20000011624 */
[----:B------:R-:W-:Y:S01]  /*4c80*/  IMAD R136, R136, -0xf, R137 ;  /* 0xfffffff188887824 */ /* 0x000fe200078e0289 */
[----:B------:R-:W-:-:S02]  /*4c90*/  LEA.HI.SX32 R96, R96, R6, 0x19 ;  /* 0x0000000660607211 */ /* 0x000fc400078fcaff */
[----:B------:R-:W-:Y:S02]  /*4ca0*/  SHF.R.U32.HI R24, RZ, 0x1f, R112 ;  /* 0x0000001fff187819 */ /* 0x000fe40000011670 */
[----:B------:R-:W-:Y:S02]  /*4cb0*/  LEA.HI.SX32 R224, R252, R224, 0x19 ;  /* 0x000000e0fce07211 */ /* 0x000fe400078fcaff */
[----:B------:R-:W-:Y:S02]  /*4cc0*/  SHF.R.U32.HI R213, RZ, 0x1f, R249 ;  /* 0x0000001fffd57819 */ /* 0x000fe400000116f9 */
[----:B------:R-:W-:Y:S01]  /*4cd0*/  LEA.HI.SX32 R4, R247, R4, 0x19 ;  /* 0x00000004f7047211 */ /* 0x000fe200078fcaff */
[----:B------:R-:W-:Y:S01]  /*4ce0*/  IMAD R247, R42, -0xe1, R43 ;  /* 0xffffff1f2af77824 */ /* 0x000fe200078e022b */
[----:B------:R-:W-:Y:S01]  /*4cf0*/  SHF.R.U32.HI R6, RZ, 0x1f, R246 ;  /* 0x0000001fff067819 */ /* 0x000fe200000116f6 */
[----:B0-----:R-:W-:Y:S01]  /*4d00*/  IMAD R43, R33, 0x4800, R54 ;  /* 0x00004800212b7824 */ /* 0x001fe200078e0236 */
[----:B------:R-:W-:Y:S01]  /*4d10*/  MOV R252, R173 ;  /* 0x000000ad00fc7202 */ /* 0x000fe20000000f00 */
[----:B------:R0:W5:Y:S01]  /*4d20*/  LDL.LU R54, [R1+0x28] ;  /* 0x0000280001367983 */ /* 0x0001620000300800 */
[----:B------:R-:W-:Y:S01]  /*4d30*/  LEA.HI.SX32 R207, R251, R207, 0x19 ;  /* 0x000000cffbcf7211 */ /* 0x000fe200078fcaff */
[----:B-1----:R-:W-:Y:S01]  /*4d40*/  IMAD R42, R176, 0x4800, R55 ;  /* 0x00004800b02a7824 */ /* 0x002fe200078e0237 */
[----:B------:R-:W-:Y:S01]  /*4d50*/  LEA.HI.SX32 R2, R248, R2, 0x19 ;  /* 0x00000002f8027211 */ /* 0x000fe200078fcaff */
[----:B------:R-:W-:Y:S01]  /*4d60*/  IMAD R248, R40, -0xe1, R41 ;  /* 0xffffff1f28f87824 */ /* 0x000fe200078e0229 */
[----:B------:R-:W-:Y:S01]  /*4d70*/  IADD3 R173, R208, 0xd, RZ ;  /* 0x0000000dd0ad7810 */ /* 0x000fe20007ffe0ff */
[----:B------:R0:W5:Y:S01]  /*4d80*/  LDL.LU R55, [R1+0x24] ;  /* 0x0000240001377983 */ /* 0x0001620000300800 */
[----:B------:R-:W-:Y:S01]  /*4d90*/  LEA.HI.SX32 R212, R36, R212, 0x19 ;  /* 0x000000d424d47211 */ /* 0x000fe200078fcaff */
[----:B------:R-:W-:Y:S01]  /*4da0*/  IMAD R41, R176, 0x4800, R56 ;  /* 0x00004800b0297824 */ /* 0x000fe200078e0238 */
[----:B------:R-:W-:Y:S01]  /*4db0*/  LEA.HI.SX32 R112, R112, R24, 0x19 ;  /* 0x0000001870707211 */ /* 0x000fe200078fcaff */
[----:B------:R0:W5:Y:S01]  /*4dc0*/  LDL.LU R56, [R1+0x20] ;  /* 0x0000200001387983 */ /* 0x0001620000300800 */
[----:B------:R-:W-:-:S02]  /*4dd0*/  MOV R251, R175 ;  /* 0x000000af00fb7202 */ /* 0x000fc40000000f00 */
[----:B------:R-:W-:Y:S01]  /*4de0*/  IADD3 R242, R138, -0xe, RZ ;  /* 0xfffffff28af27810 */ /* 0x000fe20007ffe0ff */
[----:B------:R-:W-:Y:S01]  /*4df0*/  IMAD R40, R176, 0x4800, R57 ;  /* 0x00004800b0287824 */ /* 0x000fe200078e0239 */
[----:B------:R-:W-:Y:S01]  /*4e00*/  LEA.HI.SX32 R213, R249, R213, 0x19 ;  /* 0x000000d5f9d57211 */ /* 0x000fe200078fcaff */
[----:B------:R-:W-:Y:S01]  /*4e10*/  IMAD R249, R38, -0xe1, R39 ;  /* 0xffffff1f26f97824 */ /* 0x000fe200078e0227 */
[----:B------:R-:W-:Y:S01]  /*4e20*/  LEA.HI.SX32 R6, R246, R6, 0x19 ;  /* 0x00000006f6067211 */ /* 0x000fe200078fcaff */
[----:B------:R-:W-:Y:S01]  /*4e30*/  IMAD R246, R108, -0xe1, R45 ;  /* 0xffffff1f6cf67824 */ /* 0x000fe200078e022d */
[----:B------:R-:W-:Y:S01]  /*4e40*/  MOV R36, R244 ;  /* 0x000000f400247202 */ /* 0x000fe20000000f00 */
[----:B------:R-:W-:Y:S01]  /*4e50*/  IMAD R45, R33, 0x4800, R150 ;  /* 0x00004800212d7824 */ /* 0x000fe200078e0296 */
[----:B------:R-:W-:Y:S01]  /*4e60*/  IADD3 R175, R208, 0xc, RZ ;  /* 0x0000000cd0af7810 */ /* 0x000fe20007ffe0ff */
[----:B------:R0:W5:Y:S01]  /*4e70*/  LDL.LU R57, [R1+0x1c] ;  /* 0x00001c0001397983 */ /* 0x0001620000300800 */
[----:B------:R-:W-:Y:S01]  /*4e80*/  IMAD R39, R176, 0x4800, R58 ;  /* 0x00004800b0277824 */ /* 0x000fe200078e023a */
[----:B------:R-:W-:Y:S01]  /*4e90*/  MOV R33, R37 ;  /* 0x0000002500217202 */ /* 0x000fe20000000f00 */
[----:B------:R-:W-:Y:S01]  /*4ea0*/  IMAD.HI R137, R173, -0x77777777, R172 ;  /* 0x88888889ad897827 */ /* 0x000fe200078e02ac */
[----:B------:R0:W5:Y:S01]  /*4eb0*/  LDL.LU R58, [R1+0x18] ;  /* 0x00001800013a7983 */ /* 0x0001620000300800 */
[----:B------:R-:W-:-:S02]  /*4ec0*/  MOV R172, R36 ;  /* 0x0000002400ac7202 */ /* 0x000fc40000000f00 */
[----:B------:R-:W-:Y:S01]  /*4ed0*/  IMAD R38, R176, 0x4800, R59 ;  /* 0x00004800b0267824 */ /* 0x000fe200078e023b */
[----:B------:R-:W-:Y:S01]  /*4ee0*/  LEA.HI.SX32 R80, R228, R80, 0x19 ;  /* 0x00000050e4507211 */ /* 0x000fe200078fcaff */
[----:B------:R-:W-:Y:S01]  /*4ef0*/  IMAD R179, R112, -0xe1, R139 ;  /* 0xffffff1f70b37824 */ /* 0x000fe200078e028b */
[----:B------:R0:W5:Y:S01]  /*4f00*/  LDL.LU R59, [R1+0x14] ;  /* 0x00001400013b7983 */ /* 0x0001620000300800 */
[----:B------:R-:W-:Y:S01]  /*4f10*/  IMAD R245, R2, 0xa9, R242 ;  /* 0x000000a902f57824 */ /* 0x000fe200078e02f2 */
[----:B------:R-:W-:Y:S01]  /*4f20*/  MOV R168, RZ ;  /* 0x000000ff00a87202 */ /* 0x000fe20000000f00 */
[----:B------:R-:W-:Y:S01]  /*4f30*/  IMAD R37, R176, 0x4800, R60 ;  /* 0x00004800b0257824 */ /* 0x000fe200078e023c */
[----:B------:R-:W-:Y:S01]  /*4f40*/  SHF.R.U32.HI R228, RZ, 0x1f, R144 ;  /* 0x0000001fffe47819 */ /* 0x000fe20000011690 */
[----:B------:R-:W-:Y:S01]  /*4f50*/  IMAD.HI R139, R175, -0x77777777, R174 ;  /* 0x88888889af8b7827 */ /* 0x000fe200078e02ae */
[----:B------:R0:W5:Y:S01]  /*4f60*/  LDL.LU R60, [R1+0x10] ;  /* 0x00001000013c7983 */ /* 0x0001620000300800 */
[----:B------:R-:W-:-:S02]  /*4f70*/  MOV R174, R34 ;  /* 0x0000002200ae7202 */ /* 0x000fc40000000f00 */
[----:B------:R-:W-:Y:S01]  /*4f80*/  IMAD.MOV.U32 R2, RZ, RZ, R35 ;  /* 0x000000ffff027224 */ /* 0x000fe200078e0023 */
[----:B------:R-:W-:Y:S01]  /*4f90*/  MOV R140, RZ ;  /* 0x000000ff008c7202 */ /* 0x000fe20000000f00 */
[----:B------:R-:W-:Y:S01]  /*4fa0*/  IMAD R36, R176, 0x4800, R61 ;  /* 0x00004800b0247824 */ /* 0x000fe200078e023d */
[----:B------:R-:W-:Y:S01]  /*4fb0*/  LEA.HI.SX32 R118, R226, R118, 0x19 ;  /* 0x00000076e2767211 */ /* 0x000fe200078fcaff */
[----:B------:R0:W5:Y:S01]  /*4fc0*/  LDL.LU R61, [R1+0xc] ;  /* 0x00000c00013d7983 */ /* 0x0001620000300800 */
[C---:B------:R-:W-:Y:S01]  /*4fd0*/  IMAD R35, R176.reuse, 0x4800, R62 ;  /* 0x00004800b0237824 */ /* 0x040fe200078e023e */
[----:B------:R-:W-:Y:S01]  /*4fe0*/  SHF.R.U32.HI R226, RZ, 0x1f, R230 ;  /* 0x0000001fffe27819 */ /* 0x000fe200000116e6 */
[C---:B------:R-:W-:Y:S01]  /*4ff0*/  IMAD R34, R176.reuse, 0x4800, R31 ;  /* 0x00004800b0227824 */ /* 0x040fe200078e021f */
[----:B------:R0:W5:Y:S01]  /*5000*/  LDL.LU R62, [R1+0x8] ;  /* 0x00000800013e7983 */ /* 0x0001620000300800 */
[----:B------:R-:W-:Y:S01]  /*5010*/  IMAD R32, R176, 0x4800, R32 ;  /* 0x00004800b0207824 */ /* 0x000fe200078e0220 */
[----:B------:R-:W-:Y:S01]  /*5020*/  LEA.HI.SX32 R228, R144, R228, 0x19 ;  /* 0x000000e490e47211 */ /* 0x000fe200078fcaff */
[----:B------:R-:W-:Y:S01]  /*5030*/  IMAD.MOV.U32 R156, RZ, RZ, RZ ;  /* 0x000000ffff9c7224 */ /* 0x000fe200078e00ff */
[----:B------:R-:W2:Y:S01]  /*5040*/  LDL.LU R31, [R1+0x4] ;  /* 0x00000400011f7983 */ /* 0x000ea20000300800 */
[----:B------:R-:W-:Y:S01]  /*5050*/  IMAD R40, R100, 0x480, R40 ;  /* 0x0000048064287824 */ /* 0x000fe200078e0228 */
[----:B------:R-:W-:Y:S01]  /*5060*/  MOV R176, R33 ;  /* 0x0000002100b07202 */ /* 0x000fe20000000f00 */
[----:B------:R-:W-:Y:S01]  /*5070*/  IMAD R33, R84, 0x480, R32 ;  /* 0x0000048054217824 */ /* 0x000fe200078e0220 */
[----:B------:R-:W-:Y:S01]  /*5080*/  MOV R100, RZ ;  /* 0x000000ff00647202 */ /* 0x000fe20000000f00 */
[----:B------:R-:W-:Y:S01]  /*5090*/  IMAD.HI R157, R157, -0x77777777, R156 ;  /* 0x888888899d9d7827 */ /* 0x000fe200078e029c */
[----:B------:R-:W-:-:S02]  /*50a0*/  MOV R156, R2 ;  /* 0x00000002009c7202 */ /* 0x000fc40000000f00 */
[----:B------:R-:W-:Y:S01]  /*50b0*/  IADD3 R2, R205, -0x1, RZ ;  /* 0xffffffffcd027810 */ /* 0x000fe20007ffe0ff */
[----:B------:R-:W-:Y:S01]  /*50c0*/  IMAD R244, R96, 0xa9, R242 ;  /* 0x000000a960f47824 */ /* 0x000fe200078e02f2 */
[----:B------:R-:W-:Y:S01]  /*50d0*/  HFMA2.MMA R96, -RZ, RZ, 0, 0 ;  /* 0x00000000ff607435 */ /* 0x000fe200000001ff */
[----:B------:R-:W-:Y:S01]  /*50e0*/  IMAD.MOV.U32 R84, RZ, RZ, RZ ;  /* 0x000000ffff547224 */ /* 0x000fe200078e00ff */
[----:B------:R-:W-:Y:S01]  /*50f0*/  HFMA2.MMA R170, -RZ, RZ, 0, 0 ;  /* 0x00000000ffaa7435 */ /* 0x000fe200000001ff */
[----:B------:R-:W-:Y:S01]  /*5100*/  IMAD R45, R44, 0x480, R45 ;  /* 0x000004802c2d7824 */ /* 0x000fe200078e022d */
[----:B------:R-:W-:Y:S01]  /*5110*/  LEA.HI.SX32 R132, R148, R132, 0x19 ;  /* 0x0000008494847211 */ /* 0x000fe200078fcaff */
[----:B------:R-:W-:Y:S01]  /*5120*/  IMAD R37, R92, 0x480, R37 ;  /* 0x000004805c257824 */ /* 0x000fe200078e0225 */
[----:B------:R-:W-:Y:S01]  /*5130*/  HFMA2.MMA R92, -RZ, RZ, 0, 0 ;  /* 0x00000000ff5c7435 */ /* 0x000fe200000001ff */
[----:B------:R-:W-:Y:S01]  /*5140*/  IMAD R44, R104, 0x480, R43 ;  /* 0x00000480682c7824 */ /* 0x000fe200078e022b */
[----:B------:R-:W-:Y:S01]  /*5150*/  MOV R104, RZ ;  /* 0x000000ff00687202 */ /* 0x000fe20000000f00 */
[----:B------:R-:W-:Y:S01]  /*5160*/  IMAD R42, R102, 0x480, R42 ;  /* 0x00000480662a7824 */ /* 0x000fe200078e022a */
[----:B------:R-:W-:Y:S01]  /*5170*/  HFMA2.MMA R102, -RZ, RZ, 0, 0 ;  /* 0x00000000ff667435 */ /* 0x000fe200000001ff */
[----:B------:R-:W-:Y:S01]  /*5180*/  IMAD R35, R64, 0x480, R35 ;  /* 0x0000048040237824 */ /* 0x000fe200078e0223 */
[----:B------:R-:W-:Y:S01]  /*5190*/  HFMA2.MMA R64, -RZ, RZ, 0, 0 ;  /* 0x00000000ff407435 */ /* 0x000fe200000001ff */
[----:B------:R-:W-:Y:S01]  /*51a0*/  IMAD R41, R98, 0x480, R41 ;  /* 0x0000048062297824 */ /* 0x000fe200078e0229 */
[----:B------:R-:W-:Y:S01]  /*51b0*/  ISETP.GT.U32.AND P1, PT, R2, 0xc, PT ;  /* 0x0000000c0200780c */ /* 0x000fe20003f24070 */
[----:B------:R-:W-:Y:S01]  /*51c0*/  IMAD.HI R84, R85, -0x77777777, R84 ;  /* 0x8888888955547827 */ /* 0x000fe200078e0254 */
[----:B------:R-:W-:-:S02]  /*51d0*/  MOV R85, R28 ;  /* 0x0000001c00557202 */ /* 0x000fc40000000f00 */
[----:B------:R-:W-:Y:S01]  /*51e0*/  LEA.HI.SX32 R209, R142, R209, 0x19 ;  /* 0x000000d18ed17211 */ /* 0x000fe200078fcaff */
[----:B------:R-:W-:Y:S01]  /*51f0*/  IMAD.HI R100, R101, -0x77777777, R100 ;  /* 0x8888888965647827 */ /* 0x000fe200078e0264 */
[----:B------:R-:W-:-:S03]  /*5200*/  IADD3 R101, R205, -0xe, RZ ;  /* 0xfffffff2cd657810 */ /* 0x000fc60007ffe0ff */
[----:B------:R-:W-:Y:S01]  /*5210*/  IMAD.HI R152, R153, -0x77777777, R152 ;  /* 0x8888888999987827 */ /* 0x000fe200078e0298 */
[----:B------:R-:W-:Y:S02]  /*5220*/  IADD3 R2, R203, -0x1, RZ ;  /* 0xffffffffcb027810 */ /* 0x000fe40007ffe0ff */
[----:B------:R-:W-:Y:S01]  /*5230*/  MOV R160, RZ ;  /* 0x000000ff00a07202 */ /* 0x000fe20000000f00 */
[----:B------:R-:W-:Y:S01]  /*5240*/  IMAD.MOV.U32 R146, RZ, RZ, RZ ;  /* 0x000000ffff927224 */ /* 0x000fe200078e00ff */
[----:B------:R-:W-:Y:S01]  /*5250*/  MOV R20, RZ ;  /* 0x000000ff00147202 */ /* 0x000fe20000000f00 */
[----:B------:R-:W-:Y:S01]  /*5260*/  IMAD.MOV.U32 R98, RZ, RZ, RZ ;  /* 0x000000ffff627224 */ /* 0x000fe200078e00ff */
[----:B------:R-:W-:Y:S01]  /*5270*/  MOV R144, RZ ;  /* 0x000000ff00907202 */ /* 0x000fe20000000f00 */
[----:B------:R-:W-:Y:S01]  /*5280*/  IMAD R34, R86, 0x480, R34 ;  /* 0x0000048056227824 */ /* 0x000fe200078e0222 */
[----:B------:R-:W-:Y:S01]  /*5290*/  HFMA2.MMA R86, -RZ, RZ, 0, 0 ;  /* 0x00000000ff567435 */ /* 0x000fe200000001ff */
[----:B------:R-:W-:Y:S01]  /*52a0*/  IMAD.HI R169, R169, -0x77777777, R168 ;  /* 0x88888889a9a97827 */ /* 0x000fe200078e02a8 */
[----:B------:R-:W-:Y:S01]  /*52b0*/  HFMA2.MMA R150, -RZ, RZ, 0, 0 ;  /* 0x00000000ff967435 */ /* 0x000fe200000001ff */
[----:B------:R-:W-:-:S02]  /*52c0*/  LEA.HI.SX32 R226, R230, R226, 0x19 ;  /* 0x000000e2e6e27211 */ /* 0x000fc400078fcaff */
[----:B------:R-:W-:Y:S01]  /*52d0*/  IMAD.HI R140, R141, -0x77777777, R140 ;  /* 0x888888898d8c7827 */ /* 0x000fe200078e028c */
[----:B------:R-:W-:Y:S01]  /*52e0*/  ISETP.GT.U32.AND P0, PT, R2, 0xc, PT ;  /* 0x0000000c0200780c */ /* 0x000fe20003f04070 */
[----:B------:R-:W-:Y:S01]  /*52f0*/  HFMA2.MMA R148, -RZ, RZ, 0, 0 ;  /* 0x00000000ff947435 */ /* 0x000fe200000001ff */
[----:B------:R-:W-:Y:S01]  /*5300*/  SHF.R.U32.HI R230, RZ, 0x1f, R178 ;  /* 0x0000001fffe67819 */ /* 0x000fe200000116b2 */
[----:B------:R-:W-:Y:S01]  /*5310*/  IMAD.MOV.U32 R168, RZ, RZ, R172 ;  /* 0x000000ffffa87224 */ /* 0x000fe200078e00ac */
[----:B------:R-:W-:Y:S01]  /*5320*/  MOV R172, R192 ;  /* 0x000000c000ac7202 */ /* 0x000fe20000000f00 */
[----:B------:R-:W-:Y:S01]  /*5330*/  IMAD.HI R104, R105, -0x77777777, R104 ;  /* 0x8888888969687827 */ /* 0x000fe200078e0268 */
[----:B------:R-:W-:Y:S01]  /*5340*/  MOV R192, R183 ;  /* 0x000000b700c07202 */ /* 0x000fe20000000f00 */
[----:B------:R-:W-:Y:S01]  /*5350*/  HFMA2.MMA R162, -RZ, RZ, 0, 0 ;  /* 0x00000000ffa27435 */ /* 0x000fe200000001ff */
[----:B------:R-:W-:Y:S01]  /*5360*/  IADD3 R105, R203, -0xe, RZ ;  /* 0xfffffff2cb697810 */ /* 0x000fe20007ffe0ff */
[----:B------:R-:W-:Y:S01]  /*5370*/  IMAD.HI R146, R147, -0x77777777, R146 ;  /* 0x8888888993927827 */ /* 0x000fe200078e0292 */
[----:B------:R-:W-:Y:S01]  /*5380*/  MOV R147, R85 ;  /* 0x0000005500937202 */ /* 0x000fe20000000f00 */
[----:B------:R-:W-:Y:S01]  /*5390*/  HFMA2.MMA R2, -RZ, RZ, 0, 0 ;  /* 0x00000000ff027435 */ /* 0x000fe200000001ff */
[----:B------:R-:W-:Y:S01]  /*53a0*/  SHF.R.U32.HI R114, RZ, 0x1f, R225 ;  /* 0x0000001fff727819 */ /* 0x000fe200000116e1 */
[----:B------:R-:W-:Y:S01]  /*53b0*/  IMAD.HI R98, R99, -0x77777777, R98 ;  /* 0x8888888963627827 */ /* 0x000fe200078e0262 */
[----:B------:R-:W-:-:S03]  /*53c0*/  HFMA2.MMA R108, -RZ, RZ, 0, 0 ;  /* 0x00000000ff6c7435 */ /* 0x000fc600000001ff */
[----:B------:R-:W-:Y:S01]  /*53d0*/  IMAD.MOV.U32 R22, RZ, RZ, RZ ;  /* 0x000000ffff167224 */ /* 0x000fe200078e00ff */
[----:B------:R-:W-:Y:S01]  /*53e0*/  MOV R110, RZ ;  /* 0x000000ff006e7202 */ /* 0x000fe20000000f00 */
[--C-:B------:R-:W-:Y:S01]  /*53f0*/  IMAD R141, R122, 0xa9, R101.reuse ;  /* 0x000000a97a8d7824 */ /* 0x100fe200078e0265 */
[----:B------:R-:W3:Y:S01]  /*5400*/  LDL.LU R28, [R1] ;  /* 0x00000000011c7983 */ /* 0x000ee20000300800 */
[--C-:B------:R-:W-:Y:S01]  /*5410*/  IMAD R99, R72, 0xa9, R101.reuse ;  /* 0x000000a948637824 */ /* 0x100fe200078e0265 */
[----:B------:R-:W-:Y:S01]  /*5420*/  LEA.HI.SX32 R230, R178, R230, 0x19 ;  /* 0x000000e6b2e67211 */ /* 0x000fe200078fcaff */
[----:B------:R-:W-:Y:S02]  /*5430*/  IMAD R183, R130, 0xa9, R101 ;  /* 0x000000a982b77824 */ /* 0x000fe400078e0265 */
[----:B------:R-:W-:-:S04]  /*5440*/  IMAD.HI R96, R97, -0x77777777, R96 ;  /* 0x8888888961607827 */ /* 0x000fc800078e0260 */
[----:B------:R-:W-:Y:S01]  /*5450*/  IMAD.HI R92, R93, -0x77777777, R92 ;  /* 0x888888895d5c7827 */ /* 0x000fe200078e025c */
[----:B------:R-:W-:-:S03]  /*5460*/  IADD3 R93, R147, -0xe, RZ ;  /* 0xfffffff2935d7810 */ /* 0x000fc60007ffe0ff */
[----:B------:R-:W-:Y:S01]  /*5470*/  IMAD.HI R102, R103, -0x77777777, R102 ;  /* 0x8888888967667827 */ /* 0x000fe200078e0266 */
[----:B------:R-:W-:-:S03]  /*5480*/  HFMA2.MMA R142, -RZ, RZ, 0, 0 ;  /* 0x00000000ff8e7435 */ /* 0x000fc600000001ff */
[----:B------:R-:W-:Y:S02]  /*5490*/  IMAD.MOV.U32 R68, RZ, RZ, RZ ;  /* 0x000000ffff447224 */ /* 0x000fe400078e00ff */
[----:B------:R-:W-:Y:S01]  /*54a0*/  IMAD.MOV.U32 R166, RZ, RZ, RZ ;  /* 0x000000ffffa67224 */ /* 0x000fe200078e00ff */
[----:B------:R-:W-:Y:S01]  /*54b0*/  MOV R24, RZ ;  /* 0x000000ff00187202 */ /* 0x000fe20000000f00 */
[----:B------:R-:W-:Y:S01]  /*54c0*/  IMAD R101, R70, 0xa9, R101 ;  /* 0x000000a946657824 */ /* 0x000fe200078e0265 */
[----:B------:R-:W-:Y:S01]  /*54d0*/  LEA.HI.SX32 R225, R225, R114, 0x19 ;  /* 0x00000072e1e17211 */ /* 0x000fe200078fcaff */
[----:B------:R-:W-:-:S04]  /*54e0*/  IMAD.HI R144, R145, -0x77777777, R144 ;  /* 0x8888888991907827 */ /* 0x000fc800078e0290 */
[----:B------:R-:W-:-:S04]  /*54f0*/  IMAD.HI R97, R21, -0x77777777, R20 ;  /* 0x8888888915617827 */ /* 0x000fc800078e0214 */
[----:B------:R-:W-:Y:S02]  /*5500*/  IMAD.MOV.U32 R70, RZ, RZ, RZ ;  /* 0x000000ffff467224 */ /* 0x000fe400078e00ff */
[----:B------:R-:W-:Y:S02]  /*5510*/  IMAD.MOV.U32 R85, RZ, RZ, R180 ;  /* 0x000000ffff557224 */ /* 0x000fe400078e00b4 */
[----:B------:R-:W-:Y:S01]  /*5520*/  IMAD.HI R20, R65, -0x77777777, R64 ;  /* 0x8888888941147827 */ /* 0x000fe200078e0240 */
[----:B------:R-:W-:-:S03]  /*5530*/  MOV R64, R192 ;  /* 0x000000c000407202 */ /* 0x000fc60000000f00 */
[----:B------:R-:W-:-:S04]  /*5540*/  IMAD.HI R153, R19, -0x77777777, R18 ;  /* 0x8888888913997827 */ /* 0x000fc800078e0212 */
[----:B------:R-:W-:Y:S01]  /*5550*/  IMAD.HI R145, R23, -0x77777777, R22 ;  /* 0x8888888917917827 */ /* 0x000fe200078e0216 */
[----:B------:R-:W-:-:S03]  /*5560*/  HFMA2.MMA R72, -RZ, RZ, 0, 0 ;  /* 0x00000000ff487435 */ /* 0x000fc600000001ff */
[--C-:B------:R-:W-:Y:S02]  /*5570*/  IMAD R205, R120, 0xa9, R105.reuse ;  /* 0x000000a978cd7824 */ /* 0x100fe400078e0269 */
[--C-:B------:R-:W-:Y:S02]  /*5580*/  IMAD R18, R66, 0xa9, R105.reuse ;  /* 0x000000a942127824 */ /* 0x100fe400078e0269 */
[--C-:B------:R-:W-:Y:S02]  /*5590*/  IMAD R22, R128, 0xa9, R105.reuse ;  /* 0x000000a980167824 */ /* 0x100fe400078e0269 */
[----:B------:R-:W-:Y:S02]  /*55a0*/  IMAD R103, R76, 0xa9, R105 ;  /* 0x000000a94c677824 */ /* 0x000fe400078e0269 */
[----:B------:R-:W-:Y:S01]  /*55b0*/  IMAD R39, R94, 0x480, R39 ;  /* 0x000004805e277824 */ /* 0x000fe200078e0227 */
[----:B------:R-:W-:Y:S01]  /*55c0*/  MOV R94, RZ ;  /* 0x000000ff005e7202 */ /* 0x000fe20000000f00 */
[----:B------:R-:W-:-:S02]  /*55d0*/  IMAD R38, R90, 0x480, R38 ;  /* 0x000004805a267824 */ /* 0x000fc400078e0226 */
[----:B------:R-:W-:Y:S01]  /*55e0*/  IMAD R105, R78, 0xa9, R105 ;  /* 0x000000a94e697824 */ /* 0x000fe200078e0269 */
[----:B------:R-:W-:Y:S01]  /*55f0*/  HFMA2.MMA R78, -RZ, RZ, 0, 0 ;  /* 0x00000000ff4e7435 */ /* 0x000fe200000001ff */
[----:B------:R-:W-:Y:S01]  /*5600*/  IMAD.HI R192, R9, -0x77777777, R8 ;  /* 0x8888888909c07827 */ /* 0x000fe200078e0208 */
[----:B------:R-:W-:-:S03]  /*5610*/  IADD3 R8, R26, -0xe, RZ ;  /* 0xfffffff21a087810 */ /* 0x000fc60007ffe0ff */
[----:B------:R-:W-:Y:S01]  /*5620*/  IMAD R32, R74, 0x480, R32 ;  /* 0x000004804a207824 */ /* 0x000fe200078e0220 */
[----:B------:R-:W-:Y:S01]  /*5630*/  MOV R74, RZ ;  /* 0x000000ff004a7202 */ /* 0x000fe20000000f00 */
[----:B------:R-:W-:Y:S02]  /*5640*/  IMAD.MOV.U32 R90, RZ, RZ, RZ ;  /* 0x000000ffff5a7224 */ /* 0x000fe400078e00ff */
[----:B------:R-:W-:Y:S02]  /*5650*/  IMAD.MOV.U32 R178, RZ, RZ, RZ ;  /* 0x000000ffffb27224 */ /* 0x000fe400078e00ff */
[----:B------:R-:W-:Y:S01]  /*5660*/  IMAD.HI R159, R71, -0x77777777, R70 ;  /* 0x88888889479f7827 */ /* 0x000fe200078e0246 */
[----:B------:R-:W-:-:S03]  /*5670*/  MOV R70, R85 ;  /* 0x0000005500467202 */ /* 0x000fc60000000f00 */
[----:B------:R-:W-:Y:S02]  /*5680*/  IMAD R43, R106, 0x480, R43 ;  /* 0x000004806a2b7824 */ /* 0x000fe400078e022b */
[----:B------:R-:W-:-:S04]  /*5690*/  IMAD.HI R86, R87, -0x77777777, R86 ;  /* 0x8888888957567827 */ /* 0x000fc800078e0256 */
[----:B------:R-:W-:Y:S01]  /*56a0*/  IMAD.HI R110, R111, -0x77777777, R110 ;  /* 0x888888896f6e7827 */ /* 0x000fe200078e026e */
[----:B------:R-:W-:-:S03]  /*56b0*/  IADD3 R111, R27, -0xe, RZ ;  /* 0xfffffff21b6f7810 */ /* 0x000fc60007ffe0ff */
[----:B------:R-:W-:Y:S01]  /*56c0*/  IMAD R36, R88, 0x480, R36 ;  /* 0x0000048058247824 */ /* 0x000fe200078e0224 */
[----:B------:R-:W-:Y:S01]  /*56d0*/  MOV R88, RZ ;  /* 0x000000ff00587202 */ /* 0x000fe20000000f00 */
[----:B------:R-:W-:Y:S02]  /*56e0*/  IMAD.MOV.U32 R106, RZ, RZ, RZ ;  /* 0x000000ffff6a7224 */ /* 0x000fe400078e00ff */
[----:B------:R-:W-:-:S04]  /*56f0*/  IMAD.HI R87, R151, -0x77777777, R150 ;  /* 0x8888888997577827 */ /* 0x000fc800078e0296 */
[----:B------:R-:W-:-:S04]  /*5700*/  IMAD.HI R170, R171, -0x77777777, R170 ;  /* 0x88888889abaa7827 */ /* 0x000fc800078e02aa */
[----:B------:R-:W-:Y:S01]  /*5710*/  IMAD R85, R233, 0xa9, R93 ;  /* 0x000000a9e9557824 */ /* 0x000fe200078e025d */
[----:B------:R-:W-:Y:S01]  /*5720*/  MOV R233, R168 ;  /* 0x000000a800e97202 */ /* 0x000fe20000000f00 */
[----:B------:R-:W-:Y:S01]  /*5730*/  IMAD R151, R120, -0xe1, R83 ;  /* 0xffffff1f78977824 */ /* 0x000fe200078e0253 */
[----:B------:R-:W-:Y:S01]  /*5740*/  MOV R83, R174 ;  /* 0x000000ae00537202 */ /* 0x000fe20000000f00 */
[----:B------:R-:W-:Y:S01]  /*5750*/  IMAD.HI R171, R69, -0x77777777, R68 ;  /* 0x8888888945ab7827 */ /* 0x000fe200078e0244 */
[----:B------:R-:W-:-:S03]  /*5760*/  MOV R68, R190 ;  /* 0x000000be00447202 */ /* 0x000fc60000000f00 */
[----:B------:R-:W-:Y:S01]  /*5770*/  IMAD.HI R90, R91, -0x77777777, R90 ;  /* 0x888888895b5a7827 */ /* 0x000fe200078e025a */
[----:B------:R-:W-:-:S03]  /*5780*/  MOV R91, R181 ;  /* 0x000000b5005b7202 */ /* 0x000fc60000000f00 */
[----:B------:R-:W-:-:S04]  /*5790*/  IMAD.HI R178, R179, -0x77777777, R178 ;  /* 0x88888889b3b27827 */ /* 0x000fc800078e02b2 */
[----:B------:R-:W-:Y:S01]  /*57a0*/  IMAD.HI R180, R13, -0x77777777, R12 ;  /* 0x888888890db47827 */ /* 0x000fe200078e020c */
[----:B------:R-:W-:-:S03]  /*57b0*/  IADD3 R12, R185, -0xe, RZ ;  /* 0xfffffff2b90c7810 */ /* 0x000fc60007ffe0ff */
[----:B------:R-:W-:Y:S02]  /*57c0*/  IMAD.MOV.U32 R168, RZ, RZ, R156 ;  /* 0x000000ffffa87224 */ /* 0x000fe400078e009c */
[----:B------:R-:W-:-:S04]  /*57d0*/  IMAD.HI R94, R95, -0x77777777, R94 ;  /* 0x888888895f5e7827 */ /* 0x000fc800078e025e */
[----:B------:R-:W-:-:S04]  /*57e0*/  IMAD.HI R148, R149, -0x77777777, R148 ;  /* 0x8888888995947827 */ /* 0x000fc800078e0294 */
[----:B------:R-:W-:-:S04]  /*57f0*/  IMAD.HI R179, R15, -0x77777777, R14 ;  /* 0x888888890fb37827 */ /* 0x000fc800078e020e */
[----:B------:R-:W-:Y:S01]  /*5800*/  IMAD.HI R190, R3, -0x77777777, R2 ;  /* 0x8888888903be7827 */ /* 0x000fe200078e0202 */
[----:B------:R-:W-:-:S03]  /*5810*/  IADD3 R2, R252, -0xe, RZ ;  /* 0xfffffff2fc027810 */ /* 0x000fc60007ffe0ff */
[----:B------:R-:W-:Y:S01]  /*5820*/  IMAD R156, R240, 0xa9, R8 ;  /* 0x000000a9f09c7824 */ /* 0x000fe200078e0208 */
[----:B------:R-:W-:Y:S01]  /*5830*/  MOV R240, R64 ;  /* 0x0000004000f07202 */ /* 0x000fe20000000f00 */
[----:B------:R-:W-:Y:S01]  /*5840*/  IMAD.HI R106, R107, -0x77777777, R106 ;  /* 0x888888896b6a7827 */ /* 0x000fe200078e026a */
[----:B------:R-:W-:-:S03]  /*5850*/  IADD3 R64, R251, -0xe, RZ ;  /* 0xfffffff2fb407810 */ /* 0x000fc60007ffe0ff */
[----:B------:R-:W-:-:S04]  /*5860*/  IMAD.HI R108, R109, -0x77777777, R108 ;  /* 0x888888896d6c7827 */ /* 0x000fc800078e026c */
[----:B------:R-:W-:-:S04]  /*5870*/  IMAD.HI R166, R167, -0x77777777, R166 ;  /* 0x88888889a7a67827 */ /* 0x000fc800078e02a6 */
[----:B------:R-:W-:Y:S01]  /*5880*/  IMAD.HI R149, R75, -0x77777777, R74 ;  /* 0x888888894b957827 */ /* 0x000fe200078e024a */
[----:B------:R-:W-:-:S03]  /*5890*/  MOV R74, R172 ;  /* 0x000000ac004a7202 */ /* 0x000fc60000000f00 */
[--C-:B------:R-:W-:Y:S02]  /*58a0*/  IMAD R197, R197, 0xa9, R93.reuse ;  /* 0x000000a9c5c57824 */ /* 0x100fe400078e025d */
[--C-:B------:R-:W-:Y:S02]  /*58b0*/  IMAD R95, R234, 0xa9, R93.reuse ;  /* 0x000000a9ea5f7824 */ /* 0x100fe400078e025d */
[----:B------:R-:W-:Y:S02]  /*58c0*/  IMAD R14, R182, 0xa9, R93 ;  /* 0x000000a9b60e7824 */ /* 0x000fe400078e025d */
[--C-:B------:R-:W-:Y:S02]  /*58d0*/  IMAD R107, R118, 0xa9, R111.reuse ;  /* 0x000000a9766b7824 */ /* 0x100fe400078e026f */
[--C-:B------:R-:W-:Y:S02]  /*58e0*/  IMAD R203, R134, 0xa9, R111.reuse ;  /* 0x000000a986cb7824 */ /* 0x100fe400078e026f */
[----:B------:R-:W-:-:S02]  /*58f0*/  IMAD R167, R126, 0xa9, R111 ;  /* 0x000000a97ea77824 */ /* 0x000fc400078e026f */
[----:B------:R-:W-:Y:S02]  /*5900*/  IMAD R109, R80, 0xa9, R111 ;  /* 0x000000a9506d7824 */ /* 0x000fe400078e026f */
[----:B------:R-:W-:Y:S01]  /*5910*/  IMAD R93, R232, 0xa9, R93 ;  /* 0x000000a9e85d7824 */ /* 0x000fe200078e025d */
[----:B------:R-:W-:Y:S01]  /*5920*/  MOV R232, R83 ;  /* 0x0000005300e87202 */ /* 0x000fe20000000f00 */
[----:B------:R-:W-:Y:S01]  /*5930*/  IMAD.HI R88, R89, -0x77777777, R88 ;  /* 0x8888888959587827 */ /* 0x000fe200078e0258 */
[----:B------:R-:W-:Y:S02]  /*5940*/  MOV R89, R176 ;  /* 0x000000b000597202 */ /* 0x000fe40000000f00 */
[----:B------:R-:W-:Y:S01]  /*5950*/  MOV R234, R91 ;  /* 0x0000005b00ea7202 */ /* 0x000fe20000000f00 */
[----:B------:R-:W-:Y:S01]  /*5960*/  IMAD R111, R116, 0xa9, R111 ;  /* 0x000000a9746f7824 */ /* 0x000fe200078e026f */
[----:B------:R-:W-:Y:S01]  /*5970*/  MOV R176, R194 ;  /* 0x000000c200b07202 */ /* 0x000fe20000000f00 */
[----:B------:R-:W-:Y:S01]  /*5980*/  IMAD.HI R172, R25, -0x77777777, R24 ;  /* 0x8888888919ac7827 */ /* 0x000fe200078e0218 */
[----:B------:R-:W-:-:S03]  /*5990*/  MOV R76, RZ ;  /* 0x000000ff004c7202 */ /* 0x000fc60000000f00 */
[--C-:B------:R-:W-:Y:S02]  /*59a0*/  IMAD R193, R193, 0xa9, R8.reuse ;  /* 0x000000a9c1c17824 */ /* 0x100fe400078e0208 */
[----:B------:R-:W-:Y:S02]  /*59b0*/  IMAD R83, R184, 0xa9, R8 ;  /* 0x000000a9b8537824 */ /* 0x000fe400078e0208 */
[----:B------:R-:W-:Y:S02]  /*59c0*/  IMAD.MOV.U32 R116, RZ, RZ, RZ ;  /* 0x000000ffff747224 */ /* 0x000fe400078e00ff */
[----:B------:R-:W-:-:S04]  /*59d0*/  IMAD.HI R142, R143, -0x77777777, R142 ;  /* 0x888888898f8e7827 */ /* 0x000fc800078e028e */
[----:B------:R-:W-:-:S04]  /*59e0*/  IMAD.HI R24, R79, -0x77777777, R78 ;  /* 0x888888894f187827 */ /* 0x000fc800078e024e */
[----:B------:R-:W-:Y:S01]  /*59f0*/  IMAD R91, R238, 0xa9, R12 ;  /* 0x000000a9ee5b7824 */ /* 0x000fe200078e020c */
[----:B------:R-:W-:Y:S01]  /*5a00*/  MOV R238, R74 ;  /* 0x0000004a00ee7202 */ /* 0x000fe20000000f00 */
[----:B------:R-:W-:Y:S02]  /*5a10*/  IMAD R8, R237, 0xa9, R8 ;  /* 0x000000a9ed087824 */ /* 0x000fe400078e0208 */
[----:B------:R-:W-:Y:S01]  /*5a20*/  IMAD.HI R143, R73, -0x77777777, R72 ;  /* 0x88888889498f7827 */ /* 0x000fe200078e0248 */
[----:B------:R-:W-:-:S03]  /*5a30*/  MOV R134, RZ ;  /* 0x000000ff00867202 */ /* 0x000fc60000000f00 */
[----:B------:R-:W-:Y:S02]  /*5a40*/  IMAD.MOV.U32 R237, RZ, RZ, R70 ;  /* 0x000000ffffed7224 */ /* 0x000fe400078e0046 */
[----:B------:R-:W-:Y:S02]  /*5a50*/  IMAD R78, R207, 0xa9, R2 ;  /* 0x000000a9cf4e7824 */ /* 0x000fe400078e0202 */
[--C-:B------:R-:W-:Y:S02]  /*5a60*/  IMAD R74, R226, 0xa9, R64.reuse ;  /* 0x000000a9e24a7824 */ /* 0x100fe400078e0240 */
[--C-:B------:R-:W-:Y:S02]  /*5a70*/  IMAD R72, R228, 0xa9, R64.reuse ;  /* 0x000000a9e4487824 */ /* 0x100fe400078e0240 */
[--C-:B------:R-:W-:Y:S02]  /*5a80*/  IMAD R70, R230, 0xa9, R64.reuse ;  /* 0x000000a9e6467824 */ /* 0x100fe400078e0240 */
[----:B------:R-:W-:-:S02]  /*5a90*/  IMAD R207, R235, 0xd, R64 ;  /* 0x0000000debcf7824 */ /* 0x000fc400078e0240 */
[----:B------:R-:W-:Y:S01]  /*5aa0*/  IMAD.HI R184, R117, -0x77777777, R116 ;  /* 0x8888888975b87827 */ /* 0x000fe200078e0274 */
[----:B------:R-:W-:-:S03]  /*5ab0*/  MOV R116, R176 ;  /* 0x000000b000747202 */ /* 0x000fc60000000f00 */
[----:B------:R-:W-:Y:S01]  /*5ac0*/  IMAD R64, R229, 0xa9, R64 ;  /* 0x000000a9e5407824 */ /* 0x000fe200078e0240 */
[----:B------:R-:W-:Y:S01]  /*5ad0*/  MOV R229, R27 ;  /* 0x0000001b00e57202 */ /* 0x000fe20000000f00 */
[----:B------:R-:W-:Y:S01]  /*5ae0*/  IMAD.HI R160, R161, -0x77777777, R160 ;  /* 0x88888889a1a07827 */ /* 0x000fe200078e02a0 */
[----:B------:R-:W-:-:S03]  /*5af0*/  IADD3 R27, R136, -0xe, RZ ;  /* 0xfffffff2881b7810 */ /* 0x000fc60007ffe0ff */
[----:B------:R-:W-:-:S04]  /*5b00*/  IMAD.HI R161, R77, -0x77777777, R76 ;  /* 0x888888894da17827 */ /* 0x000fc800078e024c */
[--C-:B------:R-:W-:Y:S02]  /*5b10*/  IMAD R176, R206, 0xa9, R2.reuse ;  /* 0x000000a9ceb07824 */ /* 0x100fe400078e0202 */
[--C-:B------:R-:W-:Y:S02]  /*5b20*/  IMAD R76, R209, 0xa9, R2.reuse ;  /* 0x000000a9d14c7824 */ /* 0x100fe400078e0202 */
[----:B------:R-:W-:Y:S01]  /*5b30*/  IMAD R2, R224, 0xa9, R2 ;  /* 0x000000a9e0027824 */ /* 0x000fe200078e0202 */
[----:B------:R-:W-:Y:S01]  /*5b40*/  MOV R224, R116 ;  /* 0x0000007400e07202 */ /* 0x000fe20000000f00 */
[----:B------:R-:W-:-:S04]  /*5b50*/  IMAD.HI R116, R135, -0x77777777, R134 ;  /* 0x8888888987747827 */ /* 0x000fc800078e0286 */
[--C-:B------:R-:W-:Y:S02]  /*5b60*/  IMAD R134, R211, 0xa9, R27.reuse ;  /* 0x000000a9d3867824 */ /* 0x100fe400078e021b */
[--C-:B------:R-:W-:Y:S02]  /*5b70*/  IMAD R209, R216, 0xa9, R27.reuse ;  /* 0x000000a9d8d17824 */ /* 0x100fe400078e021b */
[--C-:B------:R-:W-:Y:S02]  /*5b80*/  IMAD R211, R29, 0xa9, R27.reuse ;  /* 0x000000a91dd37824 */ /* 0x100fe400078e021b */
[--C-:B------:R-:W-:Y:S02]  /*5b90*/  IMAD R212, R212, 0xa9, R27.reuse ;  /* 0x000000a9d4d47824 */ /* 0x100fe400078e021b */
[----:B------:R-:W-:Y:S01]  /*5ba0*/  IMAD R213, R213, 0xa9, R27 ;  /* 0x000000a9d5d57824 */ /* 0x000fe200078e021b */
[----:B------:R-:W-:Y:S01]  /*5bb0*/  IADD3 R27, R21, -0xf, RZ ;  /* 0xfffffff1151b7810 */ /* 0x000fe20007ffe0ff */
[----:B------:R-:W-:-:S03]  /*5bc0*/  IMAD.HI R154, R155, -0x77777777, R154 ;  /* 0x888888899b9a7827 */ /* 0x000fc600078e029a */
[----:B------:R-:W-:Y:S01]  /*5bd0*/  ISETP.GT.U32.OR P2, PT, R27, 0xc2, P1 ;  /* 0x000000c21b00780c */ /* 0x000fe20000f44470 */
[----:B------:R-:W-:Y:S01]  /*5be0*/  IMAD.MOV.U32 R10, RZ, RZ, RZ ;  /* 0x000000ffff0a7224 */ /* 0x000fe200078e00ff */
[----:B--2---:R-:W-:Y:S01]  /*5bf0*/  LOP3.LUT R31, R31, 0xffffdfff, RZ, 0xc0, !PT ;  /* 0xffffdfff1f1f7812 */ /* 0x004fe200078ec0ff */
[--C-:B------:R-:W-:Y:S01]  /*5c00*/  IMAD R243, R4, 0xa9, R242.reuse ;  /* 0x000000a904f37824 */ /* 0x100fe200078e02f2 */
[----:B------:R-:W-:Y:S01]  /*5c10*/  IADD3 R65, R65, -0xf, RZ ;  /* 0xfffffff141417810 */ /* 0x000fe20007ffe0ff */
[----:B------:R-:W-:Y:S01]  /*5c20*/  IMAD R208, R208, 0xd, R242 ;  /* 0x0000000dd0d07824 */ /* 0x000fe200078e02f2 */
[----:B------:R-:W-:Y:S01]  /*5c30*/  IADD3 R27, R19, -0xf, RZ ;  /* 0xfffffff1131b7810 */ /* 0x000fe20007ffe0ff */
[----:B------:R-:W-:-:S06]  /*5c40*/  IMAD.HI R150, R151, -0x77777777, R150 ;  /* 0x8888888997967827 */ /* 0x000fcc00078e0296 */
[----:B------:R-:W-:Y:S02]  /*5c50*/  @P2 LOP3.LUT R31, R31, 0x2000, RZ, 0xfc, !PT ;  /* 0x000020001f1f2812 */ /* 0x000fe400078efcff */
[----:B------:R-:W-:Y:S02]  /*5c60*/  IADD3 R75, R75, -0xf, RZ ;  /* 0xfffffff14b4b7810 */ /* 0x000fe40007ffe0ff */
[----:B------:R-:W-:Y:S02]  /*5c70*/  IADD3 R23, R23, -0xf, RZ ;  /* 0xfffffff117177810 */ /* 0x000fe40007ffe0ff */
[----:B------:R-:W-:Y:S02]  /*5c80*/  IADD3 R73, R73, -0xf, RZ ;  /* 0xfffffff149497810 */ /* 0x000fe40007ffe0ff */
[----:B------:R-:W-:Y:S01]  /*5c90*/  IADD3 R25, R25, -0xf, RZ ;  /* 0xfffffff119197810 */ /* 0x000fe20007ffe0ff */
[----:B------:R-:W-:Y:S01]  /*5ca0*/  HFMA2.MMA R66, -RZ, RZ, 0, 0 ;  /* 0x00000000ff427435 */ /* 0x000fe200000001ff */
[----:B------:R-:W-:Y:S01]  /*5cb0*/  ISETP.GT.U32.OR P2, PT, R65, 0xc2, P1 ;  /* 0x000000c24100780c */ /* 0x000fe20000f44470 */
[----:B------:R-:W-:Y:S01]  /*5cc0*/  IMAD.HI R162, R163, -0x77777777, R162 ;  /* 0x88888889a3a27827 */ /* 0x000fe200078e02a2 */
[----:B------:R-:W-:-:S02]  /*5cd0*/  LOP3.LUT R31, R31, 0xffffff7f, RZ, 0xc0, !PT ;  /* 0xffffff7f1f1f7812 */ /* 0x000fc400078ec0ff */
[----:B------:R-:W-:Y:S02]  /*5ce0*/  IADD3 R69, R69, -0xf, RZ ;  /* 0xfffffff145457810 */ /* 0x000fe40007ffe0ff */
[----:B------:R-:W-:Y:S02]  /*5cf0*/  IADD3 R77, R77, -0xf, RZ ;  /* 0xfffffff14d4d7810 */ /* 0x000fe40007ffe0ff */
[----:B------:R-:W-:Y:S01]  /*5d00*/  IADD3 R79, R79, -0xf, RZ ;  /* 0xfffffff14f4f7810 */ /* 0x000fe20007ffe0ff */
[----:B------:R-:W-:Y:S01]  /*5d10*/  IMAD.MOV.U32 R114, RZ, RZ, RZ ;  /* 0x000000ffff727224 */ /* 0x000fe200078e00ff */
[----:B------:R-:W-:Y:S01]  /*5d20*/  HFMA2.MMA R112, -RZ, RZ, 0, 0 ;  /* 0x00000000ff707435 */ /* 0x000fe200000001ff */
[----:B------:R-:W-:Y:S01]  /*5d30*/  MOV R16, RZ ;  /* 0x000000ff00107202 */ /* 0x000fe20000000f00 */
[----:B------:R-:W-:Y:S01]  /*5d40*/  IMAD.MOV.U32 R155, RZ, RZ, R188 ;  /* 0x000000ffff9b7224 */ /* 0x000fe200078e00bc */
[----:B------:R-:W-:Y:S01]  /*5d50*/  @P2 LOP3.LUT R31, R31, 0x80, RZ, 0xfc, !PT ;  /* 0x000000801f1f2812 */ /* 0x000fe200078efcff */
[----:B------:R-:W-:Y:S01]  /*5d60*/  IMAD R242, R6, 0xa9, R242 ;  /* 0x000000a906f27824 */ /* 0x000fe200078e02f2 */
[----:B------:R-:W-:-:S02]  /*5d70*/  ISETP.LT.OR P2, PT, R71, 0xf, P1 ;  /* 0x0000000f4700780c */ /* 0x000fc40000f41670 */
[----:B------:R-:W-:Y:S02]  /*5d80*/  LOP3.LUT R31, R31, 0xffefffff, RZ, 0xc0, !PT ;  /* 0xffefffff1f1f7812 */ /* 0x000fe400078ec0ff */
[----:B------:R-:W-:-:S09]  /*5d90*/  IADD3 R151, R151, -0xf, RZ ;  /* 0xfffffff197977810 */ /* 0x000fd20007ffe0ff */
[----:B------:R-:W-:Y:S02]  /*5da0*/  @P2 LOP3.LUT R31, R31, 0x100000, RZ, 0xfc, !PT ;  /* 0x001000001f1f2812 */ /* 0x000fe400078efcff */
[----:B------:R-:W-:Y:S02]  /*5db0*/  ISETP.GT.U32.OR P2, PT, R27, 0xc2, P1 ;  /* 0x000000c21b00780c */ /* 0x000fe40000f44470 */
[----:B------:R-:W-:Y:S02]  /*5dc0*/  ISETP.GT.U32.OR P1, PT, R151, 0xc2, P0 ;  /* 0x000000c29700780c */ /* 0x000fe40000724470 */
[----:B------:R-:W-:Y:S02]  /*5dd0*/  LOP3.LUT R31, R31, 0xfffffffb, RZ, 0xc0, !PT ;  /* 0xfffffffb1f1f7812 */ /* 0x000fe400078ec0ff */
[----:B------:R-:W-:-:S07]  /*5de0*/  ISETP.GT.U32.OR P3, PT, R75, 0xc2, P0 ;  /* 0x000000c24b00780c */ /* 0x000fce0000764470 */
[----:B------:R-:W-:-:S04]  /*5df0*/  @P2 LOP3.LUT R31, R31, 0x4, RZ, 0xfc, !PT ;  /* 0x000000041f1f2812 */ /* 0x000fc800078efcff */
[----:B------:R-:W-:-:S04]  /*5e00*/  LOP3.LUT R31, R31, 0xfbffffff, RZ, 0xc0, !PT ;  /* 0xfbffffff1f1f7812 */ /* 0x000fc800078ec0ff */
[----:B------:R-:W-:Y:S02]  /*5e10*/  @P1 LOP3.LUT R31, R31, 0x4000000, RZ, 0xfc, !PT ;  /* 0x040000001f1f1812 */ /* 0x000fe400078efcff */
[----:B------:R-:W-:Y:S02]  /*5e20*/  ISETP.GT.U32.OR P2, PT, R23, 0xc2, P0 ;  /* 0x000000c21700780c */ /* 0x000fe40000744470 */
        /* <DEDUP_REMOVED lines=8> */
[----:B------:R-:W-:Y:S02]  /*5eb0*/  IADD3 R23, R229, -0x1, RZ ;  /* 0xffffffffe5177810 */ /* 0x000fe40007ffe0ff */
[----:B------:R-:W-:Y:S01]  /*5ec0*/  LOP3.LUT R31, R31, 0xfffffffe, RZ, 0xc0, !PT ;  /* 0xfffffffe1f1f7812 */ /* 0x000fe200078ec0ff */
[C---:B------:R-:W-:Y:S01]  /*5ed0*/  IMAD.HI R163, R67.reuse, -0x77777777, R66 ;  /* 0x8888888943a37827 */ /* 0x040fe200078e0242 */
[----:B------:R-:W-:Y:S02]  /*5ee0*/  IADD3 R67, R67, -0xf, RZ ;  /* 0xfffffff143437810 */ /* 0x000fe40007ffe0ff */
[----:B------:R-:W-:Y:S02]  /*5ef0*/  @P0 LOP3.LUT R31, R31, 0x1, RZ, 0xfc, !PT ;  /* 0x000000011f1f0812 */ /* 0x000fe400078efcff */
[----:B------:R-:W-:-:S04]  /*5f00*/  ISETP.GT.U32.AND P0, PT, R23, 0xc, PT ;  /* 0x0000000c1700780c */ /* 0x000fc80003f04070 */
        /* <DEDUP_REMOVED lines=8> */
[----:B------:R-:W-:Y:S01]  /*5f90*/  LOP3.LUT R31, R31, 0xfffdffff, RZ, 0xc0, !PT ;  /* 0xfffdffff1f1f7812 */ /* 0x000fe200078ec0ff */
[----:B------:R-:W-:-:S03]  /*5fa0*/  IMAD.HI R114, R115, -0x77777777, R114 ;  /* 0x8888888973727827 */ /* 0x000fc600078e0272 */
[----:B------:R-:W-:Y:S02]  /*5fb0*/  @P2 LOP3.LUT R31, R31, 0x20000, RZ, 0xfc, !PT ;  /* 0x000200001f1f2812 */ /* 0x000fe400078efcff */
[C---:B------:R-:W-:Y:S02]  /*5fc0*/  IADD3 R115, R30.reuse, -0xe, RZ ;  /* 0xfffffff21e737810 */ /* 0x040fe40007ffe0ff */
[----:B------:R-:W-:Y:S02]  /*5fd0*/  LOP3.LUT R31, R31, 0xfffffbff, RZ, 0xc0, !PT ;  /* 0xfffffbff1f1f7812 */ /* 0x000fe400078ec0ff */
[----:B------:R-:W-:Y:S02]  /*5fe0*/  MOV R188, R189 ;  /* 0x000000bd00bc7202 */ /* 0x000fe40000000f00 */
[----:B------:R-:W-:Y:S02]  /*5ff0*/  MOV R120, RZ ;  /* 0x000000ff00787202 */ /* 0x000fe40000000f00 */
[----:B------:R-:W-:-:S02]  /*6000*/  IADD3 R30, R30, -0x1, RZ ;  /* 0xffffffff1e1e7810 */ /* 0x000fc40007ffe0ff */
[----:B------:R-:W-:Y:S01]  /*6010*/  MOV R189, R191 ;  /* 0x000000bf00bd7202 */ /* 0x000fe20000000f00 */
[----:B------:R-:W-:Y:S01]  /*6020*/  IMAD.HI R191, R11, -0x77777777, R10 ;  /* 0x888888890bbf7827 */ /* 0x000fe200078e020a */
[----:B------:R-:W-:Y:S02]  /*6030*/  @P1 LOP3.LUT R31, R31, 0x400, RZ, 0xfc, !PT ;  /* 0x000004001f1f1812 */ /* 0x000fe400078efcff */
[----:B------:R-:W-:Y:S01]  /*6040*/  ISETP.GE.U32.AND P1, PT, R30, 0xd, PT ;  /* 0x0000000d1e00780c */ /* 0x000fe20003f26070 */
[C---:B------:R-:W-:Y:S01]  /*6050*/  IMAD.HI R174, R17.reuse, -0x77777777, R16 ;  /* 0x8888888911ae7827 */ /* 0x040fe200078e0210 */
[----:B------:R-:W-:-:S03]  /*6060*/  IADD3 R17, R17, -0xf, RZ ;  /* 0xfffffff111117810 */ /* 0x000fc60007ffe0ff */
[----:B------:R-:W-:Y:S01]  /*6070*/  IMAD R10, R239, 0xa9, R12 ;  /* 0x000000a9ef0a7824 */ /* 0x000fe200078e020c */
[----:B------:R-:W-:Y:S01]  /*6080*/  MOV R239, R188 ;  /* 0x000000bc00ef7202 */ /* 0x000fe20000000f00 */
[----:B------:R-:W-:Y:S01]  /*6090*/  IMAD.HI R188, R121, -0x77777777, R120 ;  /* 0x8888888979bc7827 */ /* 0x000fe200078e0278 */
[----:B------:R-:W-:Y:S02]  /*60a0*/  MOV R194, R186 ;  /* 0x000000ba00c27202 */ /* 0x000fe40000000f00 */
[----:B------:R-:W-:Y:S01]  /*60b0*/  MOV R120, R147 ;  /* 0x0000009300787202 */ /* 0x000fe20000000f00 */
[----:B------:R-:W-:Y:S01]  /*60c0*/  IMAD.HI R112, R113, -0x77777777, R112 ;  /* 0x8888888971707827 */ /* 0x000fe200078e0270 */
[----:B------:R-:W-:-:S03]  /*60d0*/  ISETP.LT.U32.AND P2, PT, R17, 0xc3, !P1 ;  /* 0x000000c31100780c */ /* 0x000fc60004f41070 */
[----:B------:R-:W-:Y:S02]  /*60e0*/  IMAD.MOV.U32 R6, RZ, RZ, RZ ;  /* 0x000000ffff067224 */ /* 0x000fe400078e00ff */
[--C-:B------:R-:W-:Y:S02]  /*60f0*/  IMAD R16, R124, 0xa9, R115.reuse ;  /* 0x000000a97c107824 */ /* 0x100fe400078e0273 */
[--C-:B------:R-:W-:Y:S02]  /*6100*/  IMAD R113, R82, 0xa9, R115.reuse ;  /* 0x000000a952717824 */ /* 0x100fe400078e0273 */
[--C-:B------:R-:W-:Y:S01]  /*6110*/  IMAD R186, R132, 0xa9, R115.reuse ;  /* 0x000000a984ba7824 */ /* 0x100fe200078e0273 */
[----:B------:R-:W-:Y:S01]  /*6120*/  MOV R235, R120 ;  /* 0x0000007800eb7202 */ /* 0x000fe20000000f00 */
[----:B------:R-:W-:Y:S01]  /*6130*/  IMAD R115, R231, 0xa9, R115 ;  /* 0x000000a9e7737824 */ /* 0x000fe200078e0273 */
[----:B------:R-:W-:Y:S01]  /*6140*/  MOV R231, R194 ;  /* 0x000000c200e77202 */ /* 0x000fe20000000f00 */
[----:B------:R-:W-:Y:S01]  /*6150*/  IMAD.HI R194, R7, -0x77777777, R6 ;  /* 0x8888888907c27827 */ /* 0x000fe200078e0206 */
[----:B------:R-:W-:-:S02]  /*6160*/  IADD3 R6, R234, -0xe, RZ ;  /* 0xfffffff2ea067810 */ /* 0x000fc40007ffe0ff */
[----:B------:R-:W-:Y:S01]  /*6170*/  MOV R66, R89 ;  /* 0x0000005900427202 */ /* 0x000fe20000000f00 */
[--C-:B------:R-:W-:Y:S01]  /*6180*/  IMAD R195, R195, 0xa9, R12.reuse ;  /* 0x000000a9c3c37824 */ /* 0x100fe200078e020c */
[----:B------:R-:W-:Y:S01]  /*6190*/  IADD3 R15, R15, -0xf, RZ ;  /* 0xfffffff10f0f7810 */ /* 0x000fe20007ffe0ff */
[--C-:B------:R-:W-:Y:S01]  /*61a0*/  IMAD R89, R241, 0xa9, R12.reuse ;  /* 0x000000a9f1597824 */ /* 0x100fe200078e020c */
[----:B------:R-:W-:Y:S01]  /*61b0*/  IADD3 R29, R235, -0x1, RZ ;  /* 0xffffffffeb1d7810 */ /* 0x000fe20007ffe0ff */
[----:B------:R-:W-:Y:S01]  /*61c0*/  IMAD R12, R236, 0xa9, R12 ;  /* 0x000000a9ec0c7824 */ /* 0x000fe200078e020c */
[----:B------:R-:W-:Y:S01]  /*61d0*/  MOV R236, R155 ;  /* 0x0000009b00ec7202 */ /* 0x000fe20000000f00 */
[----:B------:R-:W-:Y:S01]  /*61e0*/  IMAD R155, R196, 0xa9, R6 ;  /* 0x000000a9c49b7824 */ /* 0x000fe200078e0206 */
[----:B------:R-:W-:Y:S02]  /*61f0*/  ISETP.GT.AND P4, PT, R13, 0xe, !P1 ;  /* 0x0000000e0d00780c */ /* 0x000fe40004f84270 */
[----:B------:R-:W-:-:S02]  /*6200*/  ISETP.LT.U32.AND P3, PT, R15, 0xc3, !P1 ;  /* 0x000000c30f00780c */ /* 0x000fc40004f61070 */
[----:B------:R-:W-:Y:S02]  /*6210*/  LOP3.LUT R31, R31, 0xdfffffff, RZ, 0xc0, !PT ;  /* 0xdfffffff1f1f7812 */ /* 0x000fe400078ec0ff */
[----:B------:R-:W-:Y:S02]  /*6220*/  MOV R196, R185 ;  /* 0x000000b900c47202 */ /* 0x000fe40000000f00 */
[----:B------:R-:W-:Y:S02]  /*6230*/  ISETP.GE.U32.AND P1, PT, R29, 0xd, PT ;  /* 0x0000000d1d00780c */ /* 0x000fe40003f26070 */
[----:B------:R-:W-:Y:S01]  /*6240*/  @P2 LOP3.LUT R31, R31, 0x20000000, RZ, 0xfc, !PT ;  /* 0x200000001f1f2812 */ /* 0x000fe200078efcff */
[----:B------:R-:W-:Y:S01]  /*6250*/  IMAD.MOV.U32 R230, RZ, RZ, R196 ;  /* 0x000000ffffe67224 */ /* 0x000fe200078e00c4 */
[----:B------:R-:W-:-:S04]  /*6260*/  ISETP.GT.AND P2, PT, R7, 0xe, !P1 ;  /* 0x0000000e0700780c */ /* 0x000fc80004f44270 */
[----:B------:R-:W-:Y:S02]  /*6270*/  IADD3 R27, R230, -0x1, RZ ;  /* 0xffffffffe61b7810 */ /* 0x000fe40007ffe0ff */
[----:B------:R-:W-:Y:S02]  /*6280*/  LOP3.LUT R31, R31, 0xefffffff, RZ, 0xc0, !PT ;  /* 0xefffffff1f1f7812 */ /* 0x000fe400078ec0ff */
[----:B------:R-:W-:-:S05]  /*6290*/  ISETP.GE.U32.AND P1, PT, R27, 0xd, PT ;  /* 0x0000000d1b00780c */ /* 0x000fca0003f26070 */
[----:B------:R-:W-:Y:S02]  /*62a0*/  @P2 LOP3.LUT R31, R31, 0x10000000, RZ, 0xfc, !PT ;  /* 0x100000001f1f2812 */ /* 0x000fe400078efcff */
[----:B------:R-:W-:Y:S02]  /*62b0*/  ISETP.GT.AND P2, PT, R9, 0xe, !P1 ;  /* 0x0000000e0900780c */ /* 0x000fe40004f44270 */
[----:B------:R-:W-:Y:S02]  /*62c0*/  IADD3 R11, R11, -0xf, RZ ;  /* 0xfffffff10b0b7810 */ /* 0x000fe40007ffe0ff */
[----:B------:R-:W-:Y:S02]  /*62d0*/  LOP3.LUT R31, R31, 0x7fffffff, RZ, 0xc0, !PT ;  /* 0x7fffffff1f1f7812 */ /* 0x000fe400078ec0ff */
[----:B------:R-:W-:Y:S02]  /*62e0*/  ISETP.LT.U32.AND P1, PT, R11, 0xc3, !P1 ;  /* 0x000000c30b00780c */ /* 0x000fe40004f21070 */
[----:B------:R-:W-:-:S05]  /*62f0*/  IADD3 R26, R26, -0x1, RZ ;  /* 0xffffffff1a1a7810 */ /* 0x000fca0007ffe0ff */
[----:B------:R-:W-:-:S04]  /*6300*/  @P2 LOP3.LUT R31, R31, 0x80000000, RZ, 0xfc, !PT ;  /* 0x800000001f1f2812 */ /* 0x000fc800078efcff */
[----:B------:R-:W-:-:S04]  /*6310*/  LOP3.LUT R31, R31, 0xf7ffffff, RZ, 0xc0, !PT ;  /* 0xf7ffffff1f1f7812 */ /* 0x000fc800078ec0ff */
[----:B------:R-:W-:Y:S02]  /*6320*/  @P1 LOP3.LUT R31, R31, 0x8000000, RZ, 0xfc, !PT ;  /* 0x080000001f1f1812 */ /* 0x000fe400078efcff */
[----:B------:R-:W-:-:S04]  /*6330*/  ISETP.GE.U32.AND P1, PT, R26, 0xd, PT ;  /* 0x0000000d1a00780c */ /* 0x000fc80003f26070 */
[----:B------:R-:W-:Y:S02]  /*6340*/  ISETP.GT.AND P2, PT, R3, 0xe, !P1 ;  /* 0x0000000e0300780c */ /* 0x000fe40004f44270 */
[----:B------:R-:W-:-:S04]  /*6350*/  SHF.R.U32.HI R3, RZ, 0x1f, R164 ;  /* 0x0000001fff037819 */ /* 0x000fc800000116a4 */
[----:B------:R-:W-:Y:S02]  /*6360*/  LEA.HI.SX32 R164, R164, R3, 0x1d ;  /* 0x00000003a4a47211 */ /* 0x000fe400078feaff */
        /* <DEDUP_REMOVED lines=8> */
[----:B------:R-:W-:Y:S01]  /*63f0*/  SHF.R.U32.HI R3, RZ, 0x1f, R88 ;  /* 0x0000001fff037819 */ /* 0x000fe20000011658 */
[----:B------:R-:W-:-:S03]  /*6400*/  HFMA2.MMA R118, -RZ, RZ, 0, 0 ;  /* 0x00000000ff767435 */ /* 0x000fc600000001ff */
[----:B------:R-:W-:Y:S02]  /*6410*/  LEA.HI.SX32 R88, R88, R3, 0x1d ;  /* 0x0000000358587211 */ /* 0x000fe400078feaff */
[----:B------:R-:W-:Y:S01]  /*6420*/  SHF.R.U32.HI R3, RZ, 0x1f, R92 ;  /* 0x0000001fff037819 */ /* 0x000fe2000001165c */
[----:B------:R-:W-:-:S03]  /*6430*/  HFMA2.MMA R126, -RZ, RZ, 0, 0 ;  /* 0x00000000ff7e7435 */ /* 0x000fc600000001ff */
[----:B------:R-:W-:Y:S02]  /*6440*/  LEA.HI.SX32 R92, R92, R3, 0x1d ;  /* 0x000000035c5c7211 */ /* 0x000fe400078feaff */
[----:B------:R-:W-:Y:S01]  /*6450*/  SHF.R.U32.HI R3, RZ, 0x1f, R100 ;  /* 0x0000001fff037819 */ /* 0x000fe20000011664 */
[----:B------:R-:W-:-:S03]  /*6460*/  IMAD.HI R182, R119, -0x77777777, R118 ;  /* 0x8888888977b67827 */ /* 0x000fc600078e0276 */
[----:B------:R-:W-:Y:S02]  /*6470*/  LEA.HI.SX32 R100, R100, R3, 0x1d ;  /* 0x0000000364647211 */ /* 0x000fe400078feaff */
[----:B------:R-:W-:Y:S01]  /*6480*/  SHF.R.U32.HI R3, RZ, 0x1f, R188 ;  /* 0x0000001fff037819 */ /* 0x000fe200000116bc */
[----:B------:R-:W-:Y:S01]  /*6490*/  IMAD.HI R120, R127, -0x77777777, R126 ;  /* 0x888888897f787827 */ /* 0x000fe200078e027e */
[----:B------:R-:W-:Y:S02]  /*64a0*/  SHF.R.U32.HI R126, RZ, 0x1f, R139 ;  /* 0x0000001fff7e7819 */ /* 0x000fe4000001168b */
[----:B------:R-:W-:Y:S02]  /*64b0*/  LEA.HI.SX32 R188, R188, R3, 0x1d ;  /* 0x00000003bcbc7211 */ /* 0x000fe400078feaff */
[----:B------:R-:W-:Y:S02]  /*64c0*/  SHF.R.U32.HI R3, RZ, 0x1f, R182 ;  /* 0x0000001fff037819 */ /* 0x000fe400000116b6 */
[----:B------:R-:W-:-:S02]  /*64d0*/  SHF.R.U32.HI R69, RZ, 0x1f, R106 ;  /* 0x0000001fff457819 */ /* 0x000fc4000001166a */
[----:B------:R-:W-:Y:S02]  /*64e0*/  LEA.HI.SX32 R139, R139, R126, 0x1d ;  /* 0x0000007e8b8b7211 */ /* 0x000fe400078feaff */
[----:B------:R-:W-:Y:S02]  /*64f0*/  LEA.HI.SX32 R182, R182, R3, 0x1d ;  /* 0x00000003b6b67211 */ /* 0x000fe400078feaff */
[----:B------:R-:W-:Y:S02]  /*6500*/  SHF.R.U32.HI R126, RZ, 0x1f, R97 ;  /* 0x0000001fff7e7819 */ /* 0x000fe40000011661 */
[----:B------:R-:W-:Y:S02]  /*6510*/  LEA.HI.SX32 R106, R106, R69, 0x1d ;  /* 0x000000456a6a7211 */ /* 0x000fe400078feaff */
[----:B------:R-:W-:Y:S02]  /*6520*/  SHF.R.U32.HI R3, RZ, 0x1f, R114 ;  /* 0x0000001fff037819 */ /* 0x000fe40000011672 */
[----:B------:R-:W-:-:S02]  /*6530*/  SHF.R.U32.HI R69, RZ, 0x1f, R142 ;  /* 0x0000001fff457819 */ /* 0x000fc4000001168e */
[----:B------:R-:W-:Y:S02]  /*6540*/  SHF.R.U32.HI R71, RZ, 0x1f, R112 ;  /* 0x0000001fff477819 */ /* 0x000fe40000011670 */
[----:B------:R-:W-:Y:S02]  /*6550*/  LEA.HI.SX32 R126, R97, R126, 0x1d ;  /* 0x0000007e617e7211 */ /* 0x000fe400078feaff */
[----:B------:R-:W-:Y:S02]  /*6560*/  LEA.HI.SX32 R114, R114, R3, 0x1d ;  /* 0x0000000372727211 */ /* 0x000fe400078feaff */
[----:B------:R-:W-:Y:S02]  /*6570*/  SHF.R.U32.HI R97, RZ, 0x1f, R84 ;  /* 0x0000001fff617819 */ /* 0x000fe40000011654 */
[----:B------:R-:W-:Y:S02]  /*6580*/  LEA.HI.SX32 R3, R142, R69, 0x1d ;  /* 0x000000458e037211 */ /* 0x000fe400078feaff */
[----:B------:R-:W-:-:S02]  /*6590*/  LEA.HI.SX32 R112, R112, R71, 0x1d ;  /* 0x0000004770707211 */ /* 0x000fc400078feaff */
[----:B------:R-:W-:Y:S01]  /*65a0*/  SHF.R.U32.HI R69, RZ, 0x1f, R148 ;  /* 0x0000001fff457819 */ /* 0x000fe20000011694 */
[----:B------:R-:W-:Y:S01]  /*65b0*/  IMAD.MOV.U32 R122, RZ, RZ, RZ ;  /* 0x000000ffff7a7224 */ /* 0x000fe200078e00ff */
[----:B------:R-:W-:Y:S02]  /*65c0*/  SHF.R.U32.HI R71, RZ, 0x1f, R144 ;  /* 0x0000001fff477819 */ /* 0x000fe40000011690 */
[----:B------:R-:W-:Y:S02]  /*65d0*/  LEA.HI.SX32 R97, R84, R97, 0x1d ;  /* 0x0000006154617211 */ /* 0x000fe400078feaff */
[----:B------:R-:W-:Y:S01]  /*65e0*/  LEA.HI.SX32 R84, R148, R69, 0x1d ;  /* 0x0000004594547211 */ /* 0x000fe200078feaff */
[----:B------:R-:W-:Y:S01]  /*65f0*/  IMAD.HI R118, R123, -0x77777777, R122 ;  /* 0x888888897b767827 */ /* 0x000fe200078e027a */
[----:B------:R-:W-:Y:S02]  /*6600*/  LEA.HI.SX32 R144, R144, R71, 0x1d ;  /* 0x0000004790907211 */ /* 0x000fe400078feaff */
[----:B------:R-:W-:Y:S01]  /*6610*/  SHF.R.U32.HI R69, RZ, 0x1f, R152 ;  /* 0x0000001fff457819 */ /* 0x000fe20000011698 */
[----:B------:R-:W-:Y:S01]  /*6620*/  HFMA2.MMA R4, -RZ, RZ, 0, 0 ;  /* 0x00000000ff047435 */ /* 0x000fe200000001ff */
[----:B------:R-:W-:Y:S01]  /*6630*/  SHF.R.U32.HI R71, RZ, 0x1f, R154 ;  /* 0x0000001fff477819 */ /* 0x000fe2000001169a */
[----:B------:R-:W-:Y:S01]  /*6640*/  HFMA2.MMA R124, -RZ, RZ, 0, 0 ;  /* 0x00000000ff7c7435 */ /* 0x000fe200000001ff */
[----:B------:R-:W-:-:S02]  /*6650*/  LEA.HI.SX32 R152, R152, R69, 0x1d ;  /* 0x0000004598987211 */ /* 0x000fc400078feaff */
[----:B------:R-:W-:Y:S02]  /*6660*/  IADD3 R7, R5, -0xf, RZ ;  /* 0xfffffff105077810 */ /* 0x000fe40007ffe0ff */
[----:B------:R-:W-:Y:S02]  /*6670*/  LEA.HI.SX32 R154, R154, R71, 0x1d ;  /* 0x000000479a9a7211 */ /* 0x000fe400078feaff */
[----:B------:R-:W-:Y:S02]  /*6680*/  SHF.R.U32.HI R69, RZ, 0x1f, R120 ;  /* 0x0000001fff457819 */ /* 0x000fe40000011678 */
[----:B------:R-:W-:Y:S02]  /*6690*/  SHF.R.U32.HI R71, RZ, 0x1f, R118 ;  /* 0x0000001fff477819 */ /* 0x000fe40000011676 */
[----:B------:R-:W-:Y:S02]  /*66a0*/  SHF.R.U32.HI R11, RZ, 0x1f, R96 ;  /* 0x0000001fff0b7819 */ /* 0x000fe40000011660 */
[----:B------:R-:W-:-:S02]  /*66b0*/  ISETP.LT.U32.AND P1, PT, R7, 0xc3, !P1 ;  /* 0x000000c30700780c */ /* 0x000fc40004f21070 */
[----:B------:R-:W-:Y:S01]  /*66c0*/  LEA.HI.SX32 R120, R120, R69, 0x1d ;  /* 0x0000004578787211 */ /* 0x000fe200078feaff */
[----:B------:R-:W-:Y:S01]  /*66d0*/  IMAD.MOV.U32 R241, RZ, RZ, R189 ;  /* 0x000000fffff17224 */ /* 0x000fe200078e00bd */
[----:B------:R-:W-:Y:S02]  /*66e0*/  MOV R196, R168 ;  /* 0x000000a800c47202 */ /* 0x000fe40000000f00 */
[----:B------:R-:W-:Y:S01]  /*66f0*/  LEA.HI.SX32 R69, R118, R71, 0x1d ;  /* 0x0000004776457211 */ /* 0x000fe200078feaff */
[----:B------:R-:W-:Y:S01]  /*6700*/  IMAD.HI R189, R5, -0x77777777, R4 ;  /* 0x8888888905bd7827 */ /* 0x000fe200078e0204 */
[----:B------:R-:W-:Y:S02]  /*6710*/  LEA.HI.SX32 R11, R96, R11, 0x1d ;  /* 0x0000000b600b7211 */ /* 0x000fe400078feaff */
[----:B------:R-:W-:Y:S01]  /*6720*/  SHF.R.U32.HI R71, RZ, 0x1f, R116 ;  /* 0x0000001fff477819 */ /* 0x000fe20000011674 */
[----:B------:R-:W-:Y:S01]  /*6730*/  IMAD.HI R19, R125, -0x77777777, R124 ;  /* 0x888888897d137827 */ /* 0x000fe200078e027c */
[----:B------:R-:W-:-:S02]  /*6740*/  SHF.R.U32.HI R96, RZ, 0x1f, R169 ;  /* 0x0000001fff607819 */ /* 0x000fc400000116a9 */
[----:B------:R-:W-:Y:S02]  /*6750*/  SHF.R.U32.HI R5, RZ, 0x1f, R0 ;  /* 0x0000001fff057819 */ /* 0x000fe40000011600 */
[----:B---3--:R-:W-:Y:S02]  /*6760*/  LOP3.LUT R28, R28, 0xfffffffb, RZ, 0xc0, !PT ;  /* 0xfffffffb1c1c7812 */ /* 0x008fe400078ec0ff */
[----:B------:R-:W-:Y:S02]  /*6770*/  MOV R230, R196 ;  /* 0x000000c400e67202 */ /* 0x000fe40000000f00 */
[----:B------:R-:W-:Y:S02]  /*6780*/  LEA.HI.SX32 R196, R116, R71, 0x1d ;  /* 0x0000004774c47211 */ /* 0x000fe400078feaff */
[----:B------:R-:W-:Y:S02]  /*6790*/  LEA.HI.SX32 R71, R169, R96, 0x1d ;  /* 0x00000060a9477211 */ /* 0x000fe400078feaff */
[----:B------:R-:W-:-:S02]  /*67a0*/  SHF.R.U32.HI R124, RZ, 0x1f, R137 ;  /* 0x0000001fff7c7819 */ /* 0x000fc40000011689 */
[----:B------:R-:W-:Y:S02]  /*67b0*/  LEA.HI.SX32 R0, R0, R5, 0x1d ;  /* 0x0000000500007211 */ /* 0x000fe400078feaff */
[----:B------:R-:W-:Y:S02]  /*67c0*/  SHF.R.U32.HI R96, RZ, 0x1f, R19 ;  /* 0x0000001fff607819 */ /* 0x000fe40000011613 */
[----:B------:R-:W-:Y:S02]  /*67d0*/  @P4 LOP3.LUT R28, R28, 0x4, RZ, 0xfc, !PT ;  /* 0x000000041c1c4812 */ /* 0x000fe400078efcff */
[----:B------:R-:W-:Y:S02]  /*67e0*/  LOP3.LUT R31, R31, 0xbfffffff, RZ, 0xc0, !PT ;  /* 0xbfffffff1f1f7812 */ /* 0x000fe400078ec0ff */
[----:B------:R-:W-:Y:S02]  /*67f0*/  LEA.HI.SX32 R137, R137, R124, 0x1d ;  /* 0x0000007c89897211 */ /* 0x000fe400078feaff */
[----:B------:R-:W-:Y:S01]  /*6800*/  LEA.HI.SX32 R75, R19, R96, 0x1d ;  /* 0x00000060134b7211 */ /* 0x000fe200078feaff */
[----:B------:R-:W-:Y:S01]  /*6810*/  IMAD R96, R0, -0xf, R165 ;  /* 0xfffffff100607824 */ /* 0x000fe200078e02a5 */
[----:B------:R-:W-:-:S02]  /*6820*/  LOP3.LUT R28, R28, 0xfffffffe, RZ, 0xc0, !PT ;  /* 0xfffffffe1c1c7812 */ /* 0x000fc400078ec0ff */
[----:B------:R-:W-:Y:S02]  /*6830*/  @P1 LOP3.LUT R31, R31, 0x40000000, RZ, 0xfc, !PT ;  /* 0x400000001f1f1812 */ /* 0x000fe400078efcff */
[----:B------:R-:W-:Y:S02]  /*6840*/  SHF.R.U32.HI R124, RZ, 0x1f, R159 ;  /* 0x0000001fff7c7819 */ /* 0x000fe4000001169f */
[----:B------:R-:W-:Y:S02]  /*6850*/  ISETP.GT.AND P1, PT, R249, 0xd1, PT ;  /* 0x000000d1f900780c */ /* 0x000fe40003f24270 */
[----:B------:R-:W-:Y:S02]  /*6860*/  @P3 LOP3.LUT R28, R28, 0x1, RZ, 0xfc, !PT ;  /* 0x000000011c1c3812 */ /* 0x000fe400078efcff */
[----:B------:R-:W-:Y:S02]  /*6870*/  LEA.HI.SX32 R159, R159, R124, 0x1d ;  /* 0x0000007c9f9f7211 */ /* 0x000fe400078feaff */
[----:B------:R-:W-:-:S02]  /*6880*/  SHF.R.U32.HI R124, RZ, 0x1f, R149 ;  /* 0x0000001fff7c7819 */ /* 0x000fc40000011695 */
[----:B------:R-:W-:Y:S02]  /*6890*/  ISETP.LT.OR P4, PT, R96, 0x1, P1 ;  /* 0x000000016000780c */ /* 0x000fe40000f81670 */
[----:B------:R-:W-:Y:S01]  /*68a0*/  IADD3 R138, R138, -0x1, RZ ;  /* 0xffffffff8a8a7810 */ /* 0x000fe20007ffe0ff */
[----:B------:R-:W-:Y:S01]  /*68b0*/  IMAD R139, R139, -0xf, R175 ;  /* 0xfffffff18b8b7824 */ /* 0x000fe200078e02af */
[----:B------:R-:W-:Y:S02]  /*68c0*/  LOP3.LUT R28, R28, 0xfffffffd, RZ, 0xc0, !PT ;  /* 0xfffffffd1c1c7812 */ /* 0x000fe400078ec0ff */
[----:B------:R-:W-:Y:S02]  /*68d0*/  LEA.HI.SX32 R23, R149, R124, 0x1d ;  /* 0x0000007c95177211 */ /* 0x000fe400078feaff */
[----:B------:R-:W-:Y:S02]  /*68e0*/  ISETP.GT.AND P1, PT, R247, 0xd1, PT ;  /* 0x000000d1f700780c */ /* 0x000fe40003f24270 */
[----:B------:R-:W-:-:S02]  /*68f0*/  ISETP.GT.U32.OR P5, PT, R138, 0xc, P4 ;  /* 0x0000000c8a00780c */ /* 0x000fc400027a4470 */
[----:B------:R-:W-:Y:S02]  /*6900*/  SHF.R.U32.HI R124, RZ, 0x1f, R163 ;  /* 0x0000001fff7c7819 */ /* 0x000fe400000116a3 */
[----:B------:R-:W-:Y:S02]  /*6910*/  @P2 LOP3.LUT R28, R28, 0x2, RZ, 0xfc, !PT ;  /* 0x000000021c1c2812 */ /* 0x000fe400078efcff */
[----:B------:R-:W-:Y:S02]  /*6920*/  ISETP.LT.OR P2, PT, R139, 0x1, P1 ;  /* 0x000000018b00780c */ /* 0x000fe40000f41670 */
[----:B------:R-:W-:Y:S01]  /*6930*/  LEA.HI.SX32 R163, R163, R124, 0x1d ;  /* 0x0000007ca3a37211 */ /* 0x000fe200078feaff */
[----:B------:R-:W-:Y:S01]  /*6940*/  IMAD R173, R137, -0xf, R173 ;  /* 0xfffffff189ad7824 */ /* 0x000fe200078e02ad */
[----:B------:R-:W-:Y:S02]  /*6950*/  SHF.R.U32.HI R124, RZ, 0x1f, R161 ;  /* 0x0000001fff7c7819 */ /* 0x000fe400000116a1 */
[----:B------:R-:W-:-:S02]  /*6960*/  SHF.R.U32.HI R5, RZ, 0x1f, R24 ;  /* 0x0000001fff057819 */ /* 0x000fc40000011618 */
[----:B------:R-:W-:Y:S02]  /*6970*/  ISETP.GT.AND P1, PT, R248, 0xd1, PT ;  /* 0x000000d1f800780c */ /* 0x000fe40003f24270 */
[----:B------:R-:W-:Y:S02]  /*6980*/  ISETP.GT.U32.OR P4, PT, R138, 0xc, P2 ;  /* 0x0000000c8a00780c */ /* 0x000fe40001784470 */
[----:B------:R-:W-:Y:S02]  /*6990*/  LOP3.LUT R31, R31, 0xfff7ffff, RZ, 0xc0, !PT ;  /* 0xfff7ffff1f1f7812 */ /* 0x000fe400078ec0ff */
[----:B------:R-:W-:Y:S02]  /*69a0*/  LEA.HI.SX32 R161, R161, R124, 0x1d ;  /* 0x0000007ca1a17211 */ /* 0x000fe400078feaff */
[----:B------:R-:W-:Y:S02]  /*69b0*/  LEA.HI.SX32 R124, R24, R5, 0x1d ;  /* 0x00000005187c7211 */ /* 0x000fe400078feaff */
[----:B------:R-:W-:-:S02]  /*69c0*/  SHF.R.U32.HI R24, RZ, 0x1f, R179 ;  /* 0x0000001fff187819 */ /* 0x000fc400000116b3 */
[----:B------:R-:W-:Y:S02]  /*69d0*/  ISETP.LT.OR P3, PT, R173, 0x1, P1 ;  /* 0x00000001ad00780c */ /* 0x000fe40000f61670 */
[----:B------:R-:W-:Y:S01]  /*69e0*/  @P5 LOP3.LUT R31, R31, 0x80000, RZ, 0xfc, !PT ;  /* 0x000800001f1f5812 */ /* 0x000fe200078efcff */
[----:B------:R-:W-:Y:S01]  /*69f0*/  IMAD R164, R164, -0xf, R177 ;  /* 0xfffffff1a4a47824 */ /* 0x000fe200078e02b1 */
[----:B------:R-:W-:Y:S01]  /*6a00*/  LEA.HI.SX32 R17, R179, R24, 0x1d ;  /* 0x00000018b3117211 */ /* 0x000fe200078feaff */
[----:B------:R-:W-:Y:S01]  /*6a10*/  HFMA2.MMA R130, -RZ, RZ, 0, 0 ;  /* 0x00000000ff827435 */ /* 0x000fe200000001ff */
[----:B------:R-:W-:Y:S02]  /*6a20*/  ISETP.GT.AND P1, PT, R246, 0xd1, PT ;  /* 0x000000d1f600780c */ /* 0x000fe40003f24270 */
[----:B------:R-:W-:Y:S02]  /*6a30*/  ISETP.GT.U32.OR P2, PT, R138, 0xc, P3 ;  /* 0x0000000c8a00780c */ /* 0x000fe40001f44470 */
[----:B------:R-:W-:-:S02]  /*6a40*/  SHF.R.U32.HI R24, RZ, 0x1f, R191 ;  /* 0x0000001fff187819 */ /* 0x000fc400000116bf */
[----:B------:R-:W-:Y:S02]  /*6a50*/  LOP3.LUT R31, R31, 0xffffffbf, RZ, 0xc0, !PT ;  /* 0xffffffbf1f1f7812 */ /* 0x000fe400078ec0ff */
[----:B------:R-:W-:Y:S02]  /*6a60*/  ISETP.LT.OR P1, PT, R164, 0x1, P1 ;  /* 0x00000001a400780c */ /* 0x000fe40000f21670 */
[----:B------:R-:W-:Y:S02]  /*6a70*/  LEA.HI.SX32 R191, R191, R24, 0x1d ;  /* 0x00000018bfbf7211 */ /* 0x000fe400078feaff */
[----:B------:R-:W-:Y:S02]  /*6a80*/  @P4 LOP3.LUT R31, R31, 0x40, RZ, 0xfc, !PT ;  /* 0x000000401f1f4812 */ /* 0x000fe400078efcff */
[----:B------:R-:W-:Y:S02]  /*6a90*/  SHF.R.U32.HI R24, RZ, 0x1f, R189 ;  /* 0x0000001fff187819 */ /* 0x000fe400000116bd */
[----:B------:R-:W-:-:S02]  /*6aa0*/  ISETP.GT.U32.OR P3, PT, R138, 0xc, P1 ;  /* 0x0000000c8a00780c */ /* 0x000fc40000f64470 */
[----:B------:R-:W-:Y:S01]  /*6ab0*/  LOP3.LUT R31, R31, 0xffffefff, RZ, 0xc0, !PT ;  /* 0xffffefff1f1f7812 */ /* 0x000fe200078ec0ff */
[----:B------:R-:W-:Y:S01]  /*6ac0*/  IMAD.HI R21, R131, -0x77777777, R130 ;  /* 0x8888888983157827 */ /* 0x000fe200078e0282 */
[----:B------:R-:W-:Y:S02]  /*6ad0*/  LEA.HI.SX32 R189, R189, R24, 0x1d ;  /* 0x00000018bdbd7211 */ /* 0x000fe400078feaff */
[----:B------:R-:W-:Y:S02]  /*6ae0*/  MOV R132, RZ ;  /* 0x000000ff00847202 */ /* 0x000fe40000000f00 */
[----:B------:R-:W-:Y:S02]  /*6af0*/  SHF.R.U32.HI R24, RZ, 0x1f, R157 ;  /* 0x0000001fff187819 */ /* 0x000fe4000001169d */
[----:B------:R-:W-:Y:S02]  /*6b00*/  IADD3 R206, R210, -0xe, RZ ;  /* 0xfffffff2d2ce7810 */ /* 0x000fe40007ffe0ff */
[----:B------:R-:W-:-:S02]  /*6b10*/  ISETP.GT.U32.AND P1, PT, R138, 0xc, PT ;  /* 0x0000000c8a00780c */ /* 0x000fc40003f24070 */
[----:B------:R-:W-:Y:S02]  /*6b20*/  @P2 LOP3.LUT R31, R31, 0x1000, RZ, 0xfc, !PT ;  /* 0x000010001f1f2812 */ /* 0x000fe400078efcff */
[----:B------:R-:W-:Y:S01]  /*6b30*/  IADD3 R210, R210, -0x1, RZ ;  /* 0xffffffffd2d27810 */ /* 0x000fe20007ffe0ff */
[----:B------:R-:W-:Y:S01]  /*6b40*/  IMAD.HI R122, R133, -0x77777777, R132 ;  /* 0x88888889857a7827 */ /* 0x000fe200078e0284 */
[----:B------:R-:W-:Y:S02]  /*6b50*/  LEA.HI.SX32 R79, R157, R24, 0x1d ;  /* 0x000000189d4f7211 */ /* 0x000fe400078feaff */
[----:B------:R-:W-:Y:S01]  /*6b60*/  SHF.R.U32.HI R24, RZ, 0x1f, R21 ;  /* 0x0000001fff187819 */ /* 0x000fe20000011615 */
[----:B------:R-:W-:Y:S01]  /*6b70*/  IMAD R141, R126, 0xd, R141 ;  /* 0x0000000d7e8d7824 */ /* 0x000fe200078e028d */
[----:B------:R-:W-:Y:S02]  /*6b80*/  ISETP.LT.OR P2, PT, R63, 0xf, P1 ;  /* 0x0000000f3f00780c */ /* 0x000fe40000f41670 */
[----:B------:R-:W-:-:S02]  /*6b90*/  LOP3.LUT R31, R31, 0xfffffffd, RZ, 0xc0, !PT ;  /* 0xfffffffd1f1f7812 */ /* 0x000fc400078ec0ff */
[----:B------:R-:W-:Y:S02]  /*6ba0*/  IADD3 R126, R127, -0xf, RZ ;  /* 0xfffffff17f7e7810 */ /* 0x000fe40007ffe0ff */
[----:B------:R-:W-:Y:S02]  /*6bb0*/  ISETP.GT.U32.AND P1, PT, R210, 0xc, PT ;  /* 0x0000000cd200780c */ /* 0x000fe40003f24070 */
[----:B------:R-:W-:Y:S02]  /*6bc0*/  SHF.R.U32.HI R15, RZ, 0x1f, R194 ;  /* 0x0000001fff0f7819 */ /* 0x000fe400000116c2 */
[----:B------:R-:W-:Y:S02]  /*6bd0*/  LEA.HI.SX32 R77, R21, R24, 0x1d ;  /* 0x00000018154d7211 */ /* 0x000fe400078feaff */
[----:B------:R-:W-:Y:S02]  /*6be0*/  SHF.R.U32.HI R21, RZ, 0x1f, R122 ;  /* 0x0000001fff157819 */ /* 0x000fe4000001167a */
[----:B------:R-:W-:-:S02]  /*6bf0*/  @P3 LOP3.LUT R31, R31, 0x2, RZ, 0xfc, !PT ;  /* 0x000000021f1f3812 */ /* 0x000fc400078efcff */
[----:B------:R-:W-:Y:S02]  /*6c00*/  ISETP.GT.U32.OR P3, PT, R126, 0xc2, P1 ;  /* 0x000000c27e00780c */ /* 0x000fe40000f64470 */
[----:B------:R-:W-:Y:S02]  /*6c10*/  LEA.HI.SX32 R15, R194, R15, 0x1d ;  /* 0x0000000fc20f7211 */ /* 0x000fe400078feaff */
[----:B------:R-:W-:Y:S02]  /*6c20*/  LEA.HI.SX32 R194, R122, R21, 0x1d ;  /* 0x000000157ac27211 */ /* 0x000fe400078feaff */
[----:B------:R-:W-:Y:S01]  /*6c30*/  IADD3 R122, R123, -0xf, RZ ;  /* 0xfffffff17b7a7810 */ /* 0x000fe20007ffe0ff */
[----:B------:R-:W-:Y:S01]  /*6c40*/  IMAD.MOV.U32 R128, RZ, RZ, RZ ;  /* 0x000000ffff807224 */ /* 0x000fe200078e00ff */
[----:B------:R-:W-:Y:S02]  /*6c50*/  LOP3.LUT R31, R31, 0xfffffdff, RZ, 0xc0, !PT ;  /* 0xfffffdff1f1f7812 */ /* 0x000fe400078ec0ff */
[----:B------:R-:W-:Y:S01]  /*6c60*/  ISETP.GT.U32.OR P4, PT, R122, 0xc2, P1 ;  /* 0x000000c27a00780c */ /* 0x000fe20000f84470 */
[----:B------:R-:W-:Y:S01]  /*6c70*/  IMAD R71, R71, 0xd, R134 ;  /* 0x0000000d47477824 */ /* 0x000fe200078e0286 */
[----:B------:R-:W-:Y:S01]  /*6c80*/  LOP3.LUT R28, R28, 0xfffffff7, RZ, 0xc0, !PT ;  /* 0xfffffff71c1c7812 */ /* 0x000fe200078ec0ff */
[----:B------:R-:W-:Y:S01]  /*6c90*/  IMAD R82, R198, 0xa9, R6 ;  /* 0x000000a9c6527824 */ /* 0x000fe200078e0206 */
[----:B------:R-:W-:Y:S01]  /*6ca0*/  IADD3 R134, R135, -0xf, RZ ;  /* 0xfffffff187867810 */ /* 0x000fe20007ffe0ff */
[----:B------:R-:W-:Y:S01]  /*6cb0*/  IMAD.HI R65, R129, -0x77777777, R128 ;  /* 0x8888888981417827 */ /* 0x000fe200078e0280 */
[----:B------:R-:W-:-:S02]  /*6cc0*/  IADD3 R198, R215, -0xe, RZ ;  /* 0xfffffff2d7c67810 */ /* 0x000fc40007ffe0ff */
[----:B------:R-:W-:Y:S02]  /*6cd0*/  @P3 LOP3.LUT R31, R31, 0x200, RZ, 0xfc, !PT ;  /* 0x000002001f1f3812 */ /* 0x000fe400078efcff */
[----:B------:R-:W-:Y:S01]  /*6ce0*/  @P2 LOP3.LUT R28, R28, 0x8, RZ, 0xfc, !PT ;  /* 0x000000081c1c2812 */ /* 0x000fe200078efcff */
[--C-:B------:R-:W-:Y:S01]  /*6cf0*/  IMAD R187, R187, 0xa9, R6.reuse ;  /* 0x000000a9bbbb7824 */ /* 0x100fe200078e0206 */
[----:B------:R-:W-:Y:S01]  /*6d00*/  ISETP.GT.U32.OR P2, PT, R134, 0xc2, P1 ;  /* 0x000000c28600780c */ /* 0x000fe20000f44470 */
[----:B------:R-:W-:Y:S01]  /*6d10*/  IMAD R6, R199, 0xa9, R6 ;  /* 0x000000a9c7067824 */ /* 0x000fe200078e0206 */
[----:B------:R-:W-:Y:S01]  /*6d20*/  MOV R226, R68 ;  /* 0x0000004400e27202 */ /* 0x000fe20000000f00 */
[----:B------:R-:W-:Y:S01]  /*6d30*/  IMAD R68, R225, 0xa9, R198 ;  /* 0x000000a9e1447824 */ /* 0x000fe200078e02c6 */
[----:B------:R-:W-:Y:S02]  /*6d40*/  SHF.R.U32.HI R24, RZ, 0x1f, R65 ;  /* 0x0000001fff187819 */ /* 0x000fe40000011641 */
[----:B------:R-:W-:Y:S01]  /*6d50*/  LOP3.LUT R31, R31, 0xfffffff7, RZ, 0xc0, !PT ;  /* 0xfffffff71f1f7812 */ /* 0x000fe200078ec0ff */
[----:B------:R-:W-:Y:S01]  /*6d60*/  IMAD R199, R214, 0xa9, R206 ;  /* 0x000000a9d6c77824 */ /* 0x000fe200078e02ce */
[----:B------:R-:W-:Y:S01]  /*6d70*/  LEA.HI.SX32 R157, R65, R24, 0x1d ;  /* 0x00000018419d7211 */ /* 0x000fe200078feaff */
[----:B------:R-:W-:Y:S01]  /*6d80*/  IMAD R65, R154, 0xd, R68 ;  /* 0x0000000d9a417824 */ /* 0x000fe200078e0244 */
[----:B------:R-:W-:Y:S01]  /*6d90*/  @P4 LOP3.LUT R31, R31, 0x8, RZ, 0xfc, !PT ;  /* 0x000000081f1f4812 */ /* 0x000fe200078efcff */
[----:B------:R-:W-:Y:S01]  /*6da0*/  IMAD R68, R120, 0xd, R199 ;  /* 0x0000000d78447824 */ /* 0x000fe200078e02c7 */
[----:B------:R-:W-:-:S02]  /*6db0*/  IADD3 R130, R131, -0xf, RZ ;  /* 0xfffffff183827810 */ /* 0x000fc40007ffe0ff */
[----:B------:R-:W-:Y:S02]  /*6dc0*/  IADD3 R120, R121, -0xf, RZ ;  /* 0xfffffff179787810 */ /* 0x000fe40007ffe0ff */
[----:B------:R-:W-:Y:S02]  /*6dd0*/  IADD3 R121, R117, -0xf, RZ ;  /* 0xfffffff175797810 */ /* 0x000fe40007ffe0ff */
[----:B------:R-:W-:Y:S02]  /*6de0*/  LOP3.LUT R31, R31, 0xfeffffff, RZ, 0xc0, !PT ;  /* 0xfeffffff1f1f7812 */ /* 0x000fe400078ec0ff */
[----:B------:R-:W-:Y:S02]  /*6df0*/  IADD3 R117, R234, -0x1, RZ ;  /* 0xffffffffea757810 */ /* 0x000fe40007ffe0ff */
[----:B------:R-:W-:Y:S02]  /*6e00*/  ISETP.GT.U32.OR P3, PT, R130, 0xc2, P1 ;  /* 0x000000c28200780c */ /* 0x000fe40000f64470 */
[----:B------:R-:W-:-:S02]  /*6e10*/  @P2 LOP3.LUT R31, R31, 0x1000000, RZ, 0xfc, !PT ;  /* 0x010000001f1f2812 */ /* 0x000fc400078efcff */
[----:B------:R-:W-:Y:S02]  /*6e20*/  ISETP.GT.U32.AND P2, PT, R117, 0xc, PT ;  /* 0x0000000c7500780c */ /* 0x000fe40003f44070 */
[----:B------:R-:W-:Y:S02]  /*6e30*/  SHF.R.U32.HI R5, RZ, 0x1f, R174 ;  /* 0x0000001fff057819 */ /* 0x000fe400000116ae */
[----:B------:R-:W-:Y:S02]  /*6e40*/  SHF.R.U32.HI R25, RZ, 0x1f, R20 ;  /* 0x0000001fff197819 */ /* 0x000fe40000011614 */
[----:B------:R-:W-:Y:S02]  /*6e50*/  ISETP.GT.U32.OR P6, PT, R120, 0xc2, P2 ;  /* 0x000000c27800780c */ /* 0x000fe400017c4470 */
[----:B------:R-:W-:Y:S02]  /*6e60*/  LOP3.LUT R31, R31, 0xfffeffff, RZ, 0xc0, !PT ;  /* 0xfffeffff1f1f7812 */ /* 0x000fe400078ec0ff */
[----:B------:R-:W-:-:S02]  /*6e70*/  LEA.HI.SX32 R174, R174, R5, 0x1d ;  /* 0x00000005aeae7211 */ /* 0x000fc400078feaff */
[----:B------:R-:W-:Y:S02]  /*6e80*/  LEA.HI.SX32 R25, R20, R25, 0x1d ;  /* 0x0000001914197211 */ /* 0x000fe400078feaff */
[----:B------:R-:W-:Y:S02]  /*6e90*/  SHF.R.U32.HI R5, RZ, 0x1f, R90 ;  /* 0x0000001fff057819 */ /* 0x000fe4000001165a */
[----:B------:R-:W-:Y:S02]  /*6ea0*/  SHF.R.U32.HI R20, RZ, 0x1f, R145 ;  /* 0x0000001fff147819 */ /* 0x000fe40000011691 */
[----:B------:R-:W-:Y:S02]  /*6eb0*/  MOV R80, RZ ;  /* 0x000000ff00507202 */ /* 0x000fe40000000f00 */
[----:B------:R-:W-:Y:S02]  /*6ec0*/  SHF.R.U32.HI R128, RZ, 0x1f, R153 ;  /* 0x0000001fff807819 */ /* 0x000fe40000011699 */
[----:B------:R-:W-:-:S02]  /*6ed0*/  @P3 LOP3.LUT R31, R31, 0x10000, RZ, 0xfc, !PT ;  /* 0x000100001f1f3812 */ /* 0x000fc400078efcff */
[----:B------:R-:W-:Y:S02]  /*6ee0*/  LEA.HI.SX32 R90, R90, R5, 0x1d ;  /* 0x000000055a5a7211 */ /* 0x000fe400078feaff */
[----:B------:R-:W-:Y:S02]  /*6ef0*/  LEA.HI.SX32 R145, R145, R20, 0x1d ;  /* 0x0000001491917211 */ /* 0x000fe400078feaff */
[----:B------:R-:W-:Y:S02]  /*6f00*/  SHF.R.U32.HI R5, RZ, 0x1f, R94 ;  /* 0x0000001fff057819 */ /* 0x000fe4000001165e */
[----:B------:R-:W-:Y:S02]  /*6f10*/  IADD3 R136, R136, -0x1, RZ ;  /* 0xffffffff88887810 */ /* 0x000fe40007ffe0ff */
[----:B------:R-:W-:Y:S01]  /*6f20*/  ISETP.GT.U32.OR P5, PT, R121, 0xc2, P2 ;  /* 0x000000c27900780c */ /* 0x000fe200017a4470 */
[----:B------:R-:W-:Y:S01]  /*6f30*/  IMAD.HI R181, R81, -0x77777777, R80 ;  /* 0x8888888951b57827 */ /* 0x000fe200078e0250 */
[----:B------:R-:W-:-:S02]  /*6f40*/  LEA.HI.SX32 R153, R153, R128, 0x1d ;  /* 0x0000008099997211 */ /* 0x000fc400078feaff */
[----:B------:R-:W-:Y:S02]  /*6f50*/  SHF.R.U32.HI R20, RZ, 0x1f, R143 ;  /* 0x0000001fff147819 */ /* 0x000fe4000001168f */
[----:B------:R-:W-:Y:S02]  /*6f60*/  LOP3.LUT R31, R31, 0xffbfffff, RZ, 0xc0, !PT ;  /* 0xffbfffff1f1f7812 */ /* 0x000fe400078ec0ff */
[----:B------:R-:W-:Y:S02]  /*6f70*/  SHF.R.U32.HI R128, RZ, 0x1f, R171 ;  /* 0x0000001fff807819 */ /* 0x000fe400000116ab */
[----:B------:R-:W-:Y:S02]  /*6f80*/  LEA.HI.SX32 R94, R94, R5, 0x1d ;  /* 0x000000055e5e7211 */ /* 0x000fe400078feaff */
[----:B------:R-:W-:Y:S02]  /*6f90*/  IADD3 R132, R133, -0xf, RZ ;  /* 0xfffffff185847810 */ /* 0x000fe40007ffe0ff */
[----:B------:R-:W-:-:S02]  /*6fa0*/  ISETP.GT.U32.AND P3, PT, R136, 0xc, PT ;  /* 0x0000000c8800780c */ /* 0x000fc40003f64070 */
[----:B------:R-:W-:Y:S02]  /*6fb0*/  LEA.HI.SX32 R143, R143, R20, 0x1d ;  /* 0x000000148f8f7211 */ /* 0x000fe400078feaff */
[----:B------:R-:W-:Y:S02]  /*6fc0*/  SHF.R.U32.HI R5, RZ, 0x1f, R102 ;  /* 0x0000001fff057819 */ /* 0x000fe40000011666 */
[----:B------:R-:W-:Y:S02]  /*6fd0*/  @P6 LOP3.LUT R31, R31, 0x400000, RZ, 0xfc, !PT ;  /* 0x004000001f1f6812 */ /* 0x000fe400078efcff */
[----:B------:R-:W-:Y:S02]  /*6fe0*/  LEA.HI.SX32 R20, R171, R128, 0x1d ;  /* 0x00000080ab147211 */ /* 0x000fe400078feaff */
[----:B------:R-:W-:Y:S02]  /*6ff0*/  SHF.R.U32.HI R128, RZ, 0x1f, R181 ;  /* 0x0000001fff807819 */ /* 0x000fe400000116b5 */
[----:B------:R-:W-:-:S02]  /*7000*/  ISETP.GT.U32.OR P6, PT, R132, 0xc2, P3 ;  /* 0x000000c28400780c */ /* 0x000fc40001fc4470 */
[----:B------:R-:W-:Y:S02]  /*7010*/  LEA.HI.SX32 R102, R102, R5, 0x1d ;  /* 0x0000000566667211 */ /* 0x000fe400078feaff */
[----:B------:R-:W-:Y:S02]  /*7020*/  LOP3.LUT R31, R31, 0xffffbfff, RZ, 0xc0, !PT ;  /* 0xffffbfff1f1f7812 */ /* 0x000fe400078ec0ff */
[----:B------:R-:W-:Y:S02]  /*7030*/  SHF.R.U32.HI R5, RZ, 0x1f, R184 ;  /* 0x0000001fff057819 */ /* 0x000fe400000116b8 */
[----:B------:R-:W-:Y:S02]  /*7040*/  LEA.HI.SX32 R181, R181, R128, 0x1d ;  /* 0x00000080b5b57211 */ /* 0x000fe400078feaff */
[----:B------:R-:W-:Y:S02]  /*7050*/  IADD3 R128, R129, -0xf, RZ ;  /* 0xfffffff181807810 */ /* 0x000fe40007ffe0ff */
[----:B------:R-:W-:-:S02]  /*7060*/  @P5 LOP3.LUT R31, R31, 0x4000, RZ, 0xfc, !PT ;  /* 0x000040001f1f5812 */ /* 0x000fc400078efcff */
[----:B------:R-:W-:Y:S02]  /*7070*/  LEA.HI.SX32 R184, R184, R5, 0x1d ;  /* 0x00000005b8b87211 */ /* 0x000fe400078feaff */
[----:B------:R-:W-:Y:S02]  /*7080*/  SHF.R.U32.HI R5, RZ, 0x1f, R108 ;  /* 0x0000001fff057819 */ /* 0x000fe4000001166c */
[----:B------:R-:W-:Y:S02]  /*7090*/  SHF.R.U32.HI R67, RZ, 0x1f, R110 ;  /* 0x0000001fff437819 */ /* 0x000fe4000001166e */
[----:B------:R-:W-:Y:S02]  /*70a0*/  ISETP.GT.U32.OR P5, PT, R128, 0xc2, P3 ;  /* 0x000000c28000780c */ /* 0x000fe40001fa4470 */
[----:B------:R-:W-:Y:S02]  /*70b0*/  LOP3.LUT R31, R31, 0xff7fffff, RZ, 0xc0, !PT ;  /* 0xff7fffff1f1f7812 */ /* 0x000fe400078ec0ff */
[----:B------:R-:W-:-:S02]  /*70c0*/  SHF.R.U32.HI R19, RZ, 0x1f, R178 ;  /* 0x0000001fff137819 */ /* 0x000fc400000116b2 */
[----:B------:R-:W-:Y:S02]  /*70d0*/  LEA.HI.SX32 R108, R108, R5, 0x1d ;  /* 0x000000056c6c7211 */ /* 0x000fe400078feaff */
[----:B------:R-:W-:Y:S02]  /*70e0*/  LEA.HI.SX32 R5, R110, R67, 0x1d ;  /* 0x000000436e057211 */ /* 0x000fe400078feaff */
[----:B------:R-:W-:Y:S02]  /*70f0*/  SHF.R.U32.HI R67, RZ, 0x1f, R140 ;  /* 0x0000001fff437819 */ /* 0x000fe4000001168c */
[----:B------:R-:W-:Y:S02]  /*7100*/  @P6 LOP3.LUT R31, R31, 0x800000, RZ, 0xfc, !PT ;  /* 0x008000001f1f6812 */ /* 0x000fe400078efcff */
[----:B------:R-:W-:Y:S01]  /*7110*/  LEA.HI.SX32 R178, R178, R19, 0x1d ;  /* 0x00000013b2b27211 */ /* 0x000fe200078feaff */
[----:B------:R-:W-:Y:S01]  /*7120*/  IMAD R19, R124, 0xd, R109 ;  /* 0x0000000d7c137824 */ /* 0x000fe200078e026d */
[----:B------:R-:W-:-:S02]  /*7130*/  IADD3 R118, R119, -0xf, RZ ;  /* 0xfffffff177767810 */ /* 0x000fc40007ffe0ff */
[----:B------:R-:W-:Y:S02]  /*7140*/  IADD3 R119, R231, -0x1, RZ ;  /* 0xffffffffe7777810 */ /* 0x000fe40007ffe0ff */
[----:B------:R-:W-:Y:S02]  /*7150*/  IADD3 R124, R125, -0xf, RZ ;  /* 0xfffffff17d7c7810 */ /* 0x000fe40007ffe0ff */
[----:B------:R-:W-:Y:S02]  /*7160*/  SHF.R.U32.HI R7, RZ, 0x1f, R98 ;  /* 0x0000001fff077819 */ /* 0x000fe40000011662 */
[----:B------:R-:W-:Y:S02]  /*7170*/  LEA.HI.SX32 R140, R140, R67, 0x1d ;  /* 0x000000438c8c7211 */ /* 0x000fe400078feaff */
[----:B------:R-:W-:Y:S02]  /*7180*/  LOP3.LUT R31, R31, 0xffff7fff, RZ, 0xc0, !PT ;  /* 0xffff7fff1f1f7812 */ /* 0x000fe400078ec0ff */
[----:B------:R-:W-:-:S02]  /*7190*/  SHF.R.U32.HI R67, RZ, 0x1f, R146 ;  /* 0x0000001fff437819 */ /* 0x000fc40000011692 */
[----:B------:R-:W-:Y:S02]  /*71a0*/  ISETP.GT.U32.AND P4, PT, R119, 0xc, PT ;  /* 0x0000000c7700780c */ /* 0x000fe40003f84070 */
[----:B------:R-:W-:Y:S02]  /*71b0*/  ISETP.GT.U32.OR P6, PT, R124, 0xc2, P3 ;  /* 0x000000c27c00780c */ /* 0x000fe40001fc4470 */
[----:B------:R-:W-:Y:S02]  /*71c0*/  IADD3 R4, R231, -0xe, RZ ;  /* 0xfffffff2e7047810 */ /* 0x000fe40007ffe0ff */
[----:B------:R-:W-:Y:S02]  /*71d0*/  IADD3 R81, R81, -0xf, RZ ;  /* 0xfffffff151517810 */ /* 0x000fe40007ffe0ff */
[----:B------:R-:W-:Y:S02]  /*71e0*/  LEA.HI.SX32 R98, R98, R7, 0x1d ;  /* 0x0000000762627211 */ /* 0x000fe400078feaff */
[----:B------:R-:W-:-:S02]  /*71f0*/  @P5 LOP3.LUT R31, R31, 0x8000, RZ, 0xfc, !PT ;  /* 0x000080001f1f5812 */ /* 0x000fc400078efcff */
[----:B------:R-:W-:Y:S02]  /*7200*/  SHF.R.U32.HI R7, RZ, 0x1f, R104 ;  /* 0x0000001fff077819 */ /* 0x000fe40000011668 */
[----:B------:R-:W-:Y:S02]  /*7210*/  LEA.HI.SX32 R146, R146, R67, 0x1d ;  /* 0x0000004392927211 */ /* 0x000fe400078feaff */
[----:B------:R-:W-:Y:S02]  /*7220*/  SHF.R.U32.HI R73, RZ, 0x1f, R160 ;  /* 0x0000001fff497819 */ /* 0x000fe400000116a0 */
[----:B------:R-:W-:Y:S02]  /*7230*/  SHF.R.U32.HI R67, RZ, 0x1f, R162 ;  /* 0x0000001fff437819 */ /* 0x000fe400000116a2 */
[----:B------:R-:W-:Y:S01]  /*7240*/  ISETP.GT.U32.OR P5, PT, R118, 0xc2, P4 ;  /* 0x000000c27600780c */ /* 0x000fe200027a4470 */
[----:B------:R-:W-:Y:S01]  /*7250*/  IMAD R80, R202, 0xa9, R4 ;  /* 0x000000a9ca507824 */ /* 0x000fe200078e0204 */
[----:B------:R-:W-:-:S02]  /*7260*/  ISETP.GT.U32.OR P0, PT, R81, 0xc2, P0 ;  /* 0x000000c25100780c */ /* 0x000fc40000704470 */
[----:B------:R-:W-:Y:S01]  /*7270*/  LOP3.LUT R31, R31, 0xffdfffff, RZ, 0xc0, !PT ;  /* 0xffdfffff1f1f7812 */ /* 0x000fe200078ec0ff */
[----:B------:R-:W-:Y:S01]  /*7280*/  IMAD R202, R217, 0xa9, R206 ;  /* 0x000000a9d9ca7824 */ /* 0x000fe200078e02ce */
[----:B------:R-:W-:Y:S01]  /*7290*/  LEA.HI.SX32 R7, R104, R7, 0x1d ;  /* 0x0000000768077211 */ /* 0x000fe200078feaff */
[----:B------:R-:W-:Y:S01]  /*72a0*/  IMAD R250, R250, 0xa9, R63 ;  /* 0x000000a9fafa7824 */ /* 0x000fe200078e023f */
[----:B------:R-:W-:Y:S02]  /*72b0*/  SHF.R.U32.HI R81, RZ, 0x1f, R166 ;  /* 0x0000001fff517819 */ /* 0x000fe400000116a6 */
[----:B------:R-:W-:Y:S02]  /*72c0*/  LEA.HI.SX32 R160, R160, R73, 0x1d ;  /* 0x00000049a0a07211 */ /* 0x000fe400078feaff */
[----:B------:R-:W-:Y:S02]  /*72d0*/  SHF.R.U32.HI R13, RZ, 0x1f, R192 ;  /* 0x0000001fff0d7819 */ /* 0x000fe400000116c0 */
[----:B------:R-:W-:-:S02]  /*72e0*/  SHF.R.U32.HI R9, RZ, 0x1f, R190 ;  /* 0x0000001fff097819 */ /* 0x000fc400000116be */
[----:B------:R-:W-:Y:S02]  /*72f0*/  LEA.HI.SX32 R162, R162, R67, 0x1d ;  /* 0x00000043a2a27211 */ /* 0x000fe400078feaff */
[----:B------:R-:W-:Y:S02]  /*7300*/  SHF.R.U32.HI R104, RZ, 0x1f, R87 ;  /* 0x0000001fff687819 */ /* 0x000fe40000011657 */
[----:B------:R-:W-:Y:S02]  /*7310*/  SHF.R.U32.HI R73, RZ, 0x1f, R170 ;  /* 0x0000001fff497819 */ /* 0x000fe400000116aa */
[----:B------:R-:W-:Y:S01]  /*7320*/  SHF.R.U32.HI R67, RZ, 0x1f, R158 ;  /* 0x0000001fff437819 */ /* 0x000fe2000001169e */
[--C-:B------:R-:W-:Y:S01]  /*7330*/  IMAD R185, R200, 0xa9, R4.reuse ;  /* 0x000000a9c8b97824 */ /* 0x100fe200078e0204 */
[----:B------:R-:W-:Y:S01]  /*7340*/  LOP3.LUT R31, R31, 0xfffffeff, RZ, 0xc0, !PT ;  /* 0xfffffeff1f1f7812 */ /* 0x000fe200078ec0ff */
[--C-:B------:R-:W-:Y:S01]  /*7350*/  IMAD R147, R201, 0xa9, R4.reuse ;  /* 0x000000a9c9937824 */ /* 0x100fe200078e0204 */
[----:B------:R-:W-:Y:S01]  /*7360*/  LEA.HI.SX32 R81, R166, R81, 0x1d ;  /* 0x00000051a6517211 */ /* 0x000fe200078feaff */
[----:B------:R-:W-:Y:S01]  /*7370*/  IMAD R4, R204, 0xa9, R4 ;  /* 0x000000a9cc047824 */ /* 0x000fe200078e0204 */
[----:B------:R-:W-:Y:S01]  /*7380*/  LEA.HI.SX32 R13, R192, R13, 0x1d ;  /* 0x0000000dc00d7211 */ /* 0x000fe200078feaff */
[----:B------:R-:W-:Y:S01]  /*7390*/  IMAD.MOV.U32 R228, RZ, RZ, R66 ;  /* 0x000000ffffe47224 */ /* 0x000fe200078e0042 */
[----:B------:R-:W-:Y:S01]  /*73a0*/  LEA.HI.SX32 R9, R190, R9, 0x1d ;  /* 0x00000009be097211 */ /* 0x000fe200078feaff */
[--C-:B------:R-:W-:Y:S01]  /*73b0*/  IMAD R200, R220, 0xa9, R206.reuse ;  /* 0x000000a9dcc87824 */ /* 0x100fe200078e02ce */
[----:B------:R-:W-:Y:S01]  /*73c0*/  LEA.HI.SX32 R87, R87, R104, 0x1d ;  /* 0x0000006857577211 */ /* 0x000fe200078feaff */
[----:B------:R-:W-:Y:S01]  /*73d0*/  IMAD R201, R219, 0xa9, R206 ;  /* 0x000000a9dbc97824 */ /* 0x000fe200078e02ce */
[----:B------:R-:W-:Y:S01]  /*73e0*/  LEA.HI.SX32 R73, R170, R73, 0x1d ;  /* 0x00000049aa497211 */ /* 0x000fe200078feaff */
[----:B------:R-:W-:Y:S01]  /*73f0*/  IMAD R165, R77, 0xd, R202 ;  /* 0x0000000d4da57824 */ /* 0x000fe200078e02ca */
[----:B------:R-:W-:Y:S01]  /*7400*/  LEA.HI.SX32 R67, R158, R67, 0x1d ;  /* 0x000000439e437211 */ /* 0x000fe200078feaff */
[--C-:B------:R-:W-:Y:S01]  /*7410*/  IMAD R204, R227, 0xa9, R198.reuse ;  /* 0x000000a9e3cc7824 */ /* 0x100fe200078e02c6 */
[----:B------:R-:W-:Y:S01]  /*7420*/  IADD3 R77, R250, -0x8, RZ ;  /* 0xfffffff8fa4d7810 */ /* 0x000fe20007ffe0ff */
[--C-:B------:R-:W-:Y:S01]  /*7430*/  IMAD R168, R223, 0xa9, R198.reuse ;  /* 0x000000a9dfa87824 */ /* 0x100fe200078e02c6 */
[----:B------:R-:W-:Y:S01]  /*7440*/  @P6 LOP3.LUT R31, R31, 0x100, RZ, 0xfc, !PT ;  /* 0x000001001f1f6812 */ /* 0x000fe200078efcff */
[----:B------:R-:W-:-:S02]  /*7450*/  IMAD R66, R221, 0xa9, R198 ;  /* 0x000000a9dd427824 */ /* 0x000fc400078e02c6 */
[----:B------:R-:W-:Y:S02]  /*7460*/  IMAD R206, R218, 0xa9, R206 ;  /* 0x000000a9dace7824 */ /* 0x000fe400078e02ce */
[----:B------:R-:W-:Y:S01]  /*7470*/  IMAD R198, R222, 0xa9, R198 ;  /* 0x000000a9dec67824 */ /* 0x000fe200078e02c6 */
[----:B------:R-:W-:Y:S01]  /*7480*/  HFMA2.MMA R104, -RZ, RZ, 0, 0 ;  /* 0x00000000ff687435 */ /* 0x000fe200000001ff */
[----:B------:R-:W-:Y:S02]  /*7490*/  IMAD R23, R23, 0xd, R18 ;  /* 0x0000000d17177824 */ /* 0x000fe400078e0212 */
[----:B------:R-:W-:Y:S02]  /*74a0*/  IMAD R169, R145, 0xd, R22 ;  /* 0x0000000d91a97824 */ /* 0x000fe400078e0216 */
[----:B------:R-:W-:Y:S02]  /*74b0*/  IMAD R148, R180, 0xd, R16 ;  /* 0x0000000db4947824 */ /* 0x000fe400078e0210 */
[----:B------:R-:W-:-:S02]  /*74c0*/  IMAD R11, R11, 0xd, R10 ;  /* 0x0000000d0b0b7824 */ /* 0x000fc400078e020a */
[----:B------:R-:W-:Y:S02]  /*74d0*/  IMAD R175, R146, 0xd, R72 ;  /* 0x0000000d92af7824 */ /* 0x000fe400078e0248 */
[----:B------:R-:W-:Y:S01]  /*74e0*/  IMAD R137, R81, 0xd, R70 ;  /* 0x0000000d51897824 */ /* 0x000fe200078e0246 */
[----:B------:R-:W-:Y:S01]  /*74f0*/  IADD3 R109, R237, 0x58, RZ ;  /* 0x00000058ed6d7810 */ /* 0x000fe20007ffe0ff */
[----:B------:R-:W-:Y:S01]  /*7500*/  IMAD R25, R25, 0xd, R99 ;  /* 0x0000000d19197824 */ /* 0x000fe200078e0263 */
[----:B------:R-:W-:Y:S01]  /*7510*/  IADD3 R110, R240, 0x20, RZ ;  /* 0x00000020f06e7810 */ /* 0x000fe20007ffe0ff */
[----:B------:R-:W-:Y:S01]  /*7520*/  IMAD R24, R153, 0xd, R101 ;  /* 0x0000000d99187824 */ /* 0x000fe200078e0265 */
[----:B------:R-:W-:Y:S01]  /*7530*/  IADD3 R116, R233, 0x78, RZ ;  /* 0x00000078e9747810 */ /* 0x000fe20007ffe0ff */
[----:B------:R-:W-:Y:S01]  /*7540*/  IMAD R22, R143, 0xd, R103 ;  /* 0x0000000d8f167824 */ /* 0x000fe200078e0267 */
[----:B------:R-:W-:Y:S01]  /*7550*/  ISETP.GT.OR P1, PT, R63, 0x5f, P1 ;  /* 0x0000005f3f00780c */ /* 0x000fe20000f24670 */
[----:B------:R-:W-:Y:S01]  /*7560*/  IMAD R21, R172, 0xd, R105 ;  /* 0x0000000dac157824 */ /* 0x000fe200078e0269 */
[----:B------:R-:W-:Y:S01]  /*7570*/  IADD3 R105, R230, 0x60, RZ ;  /* 0x00000060e6697810 */ /* 0x000fe20007ffe0ff */
        /* <DEDUP_REMOVED lines=9> */
[----:B------:R-:W-:Y:S01]  /*7610*/  @P5 LOP3.LUT R31, R31, 0x200000, RZ, 0xfc, !PT ;  /* 0x002000001f1f5812 */ /* 0x000fe200078efcff */
[----:B------:R-:W-:-:S02]  /*7620*/  IMAD R197, R86, 0xd, R197 ;  /* 0x0000000d56c57824 */ /* 0x000fc400078e02c5 */
[----:B------:R-:W-:Y:S02]  /*7630*/  IMAD R166, R88, 0xd, R95 ;  /* 0x0000000d58a67824 */ /* 0x000fe400078e025f */
[----:B------:R-:W-:Y:S02]  /*7640*/  IMAD R15, R15, 0xd, R93 ;  /* 0x0000000d0f0f7824 */ /* 0x000fe400078e025d */
[----:B------:R-:W-:Y:S02]  /*7650*/  IMAD R14, R90, 0xd, R14 ;  /* 0x0000000d5a0e7824 */ /* 0x000fe400078e020e */
[----:B------:R-:W-:Y:S02]  /*7660*/  IMAD R13, R13, 0xd, R91 ;  /* 0x0000000d0d0d7824 */ /* 0x000fe400078e025b */
[----:B------:R-:W-:Y:S01]  /*7670*/  IMAD R195, R92, 0xd, R195 ;  /* 0x0000000d5cc37824 */ /* 0x000fe200078e02c3 */
[----:B------:R-:W-:Y:S01]  /*7680*/  CS2R R90, SRZ ;  /* 0x00000000005a7805 */ /* 0x000fe2000001ff00 */
        /* <DEDUP_REMOVED lines=13> */
[----:B------:R-:W-:Y:S01]  /*7760*/  IADD3 R184, R252, -0x1, RZ ;  /* 0xfffffffffcb87810 */ /* 0x000fe20007ffe0ff */
[----:B------:R-:W-:Y:S01]  /*7770*/  IMAD R6, R106, 0xd, R6 ;  /* 0x0000000d6a067824 */ /* 0x000fe200078e0206 */
[----:B------:R-:W-:Y:S01]  /*7780*/  CS2R R82, SRZ ;  /* 0x0000000000527805 */ /* 0x000fe2000001ff00 */
[----:B------:R-:W-:Y:S01]  /*7790*/  IMAD R147, R108, 0xd, R147 ;  /* 0x0000000d6c937824 */ /* 0x000fe200078e0293 */
[----:B------:R-:W-:Y:S01]  /*77a0*/  IADD3 R106, R228, 0x10, RZ ;  /* 0x00000010e46a7810 */ /* 0x000fe20007ffe0ff */
[----:B------:R-:W-:Y:S01]  /*77b0*/  IMAD R5, R5, 0xd, R80 ;  /* 0x0000000d05057824 */ /* 0x000fe200078e0250 */
[----:B------:R-:W-:Y:S01]  /*77c0*/  IADD3 R108, R224, 0xa8, RZ ;  /* 0x000000a8e06c7810 */ /* 0x000fe20007ffe0ff */
[----:B------:R-:W-:Y:S01]  /*77d0*/  IMAD R4, R112, 0xd, R4 ;  /* 0x0000000d70047824 */ /* 0x000fe200078e0204 */
[----:B------:R-:W-:Y:S01]  /*77e0*/  CS2R R80, SRZ ;  /* 0x0000000000507805 */ /* 0x000fe2000001ff00 */
[----:B------:R-:W-:Y:S01]  /*77f0*/  IMAD R176, R114, 0xd, R176 ;  /* 0x0000000d72b07824 */ /* 0x000fe200078e02b0 */
[----:B------:R-:W-:Y:S01]  /*7800*/  IADD3 R112, R239, 0x38, RZ ;  /* 0x00000038ef707810 */ /* 0x000fe20007ffe0ff */
[----:B------:R-:W-:Y:S01]  /*7810*/  IMAD R140, R140, 0xd, R78 ;  /* 0x0000000d8c8c7824 */ /* 0x000fe200078e024e */
[----:B------:R-:W-:Y:S01]  /*7820*/  IADD3 R114, R238, 0x50, RZ ;  /* 0x00000050ee727810 */ /* 0x000fe20007ffe0ff */
[----:B------:R-:W-:-:S02]  /*7830*/  IMAD R3, R3, 0xd, R76 ;  /* 0x0000000d03037824 */ /* 0x000fc400078e024c */
        /* <DEDUP_REMOVED lines=10> */
[----:B------:R-:W-:Y:S01]  /*78e0*/  IADD3 R206, R215, -0x1, RZ ;  /* 0xffffffffd7ce7810 */ /* 0x000fe20007ffe0ff */
[----:B------:R-:W-:Y:S01]  /*78f0*/  IMAD R183, R159, 0xd, R183 ;  /* 0x0000000d9fb77824 */ /* 0x000fe200078e02b7 */
[----:B------:R-:W-:Y:S01]  /*7900*/  CS2R R96, SRZ ;  /* 0x0000000000607805 */ /* 0x000fe2000001ff00 */
[----:B------:R-:W-:-:S02]  /*7910*/  IMAD R205, R150, 0xd, R205 ;  /* 0x0000000d96cd7824 */ /* 0x000fc400078e02cd */
[----:B------:R-:W-:Y:S02]  /*7920*/  IMAD R203, R163, 0xd, R203 ;  /* 0x0000000da3cb7824 */ /* 0x000fe400078e02cb */
[----:B------:R-:W-:Y:S02]  /*7930*/  IMAD R167, R161, 0xd, R167 ;  /* 0x0000000da1a77824 */ /* 0x000fe400078e02a7 */
[----:B------:R-:W-:Y:S02]  /*7940*/  IMAD R12, R191, 0xd, R12 ;  /* 0x0000000dbf0c7824 */ /* 0x000fe400078e020c */
[----:B------:R-:W-:Y:S02]  /*7950*/  IMAD R8, R189, 0xd, R8 ;  /* 0x0000000dbd087824 */ /* 0x000fe400078e0208 */
[----:B------:R-:W-:Y:S02]  /*7960*/  IMAD R187, R188, 0xd, R187 ;  /* 0x0000000dbcbb7824 */ /* 0x000fe400078e02bb */
        /* <DEDUP_REMOVED lines=14> */
[----:B------:R-:W-:Y:S01]  /*7a50*/  IMAD R214, R46, -0xd, R63 ;  /* 0xfffffff32ed67824 */ /* 0x000fe200078e023f */
[----:B0-----:R-:W-:-:S02]  /*7a60*/  ULDC.64 UR4, c[0x0][0x118] ;  /* 0x0000460000047ab9 */ /* 0x001fc40000000a00 */
.L_x_7:
[----:B------:R-:W-:Y:S01]  /*7a70*/  ISETP.GT.U32.AND P5, PT, R27, 0xc, PT ;  /* 0x0000000c1b00780c */ /* 0x000fe20003fa4070 */
[----:B------:R-:W-:Y:S01]  /*7a80*/  IMAD.MOV.U32 R117, RZ, RZ, RZ ;  /* 0x000000ffff757224 */ /* 0x000fe200078e00ff */
[----:B------:R-:W-:Y:S01]  /*7a90*/  CS2R R118, SRZ ;  /* 0x0000000000767805 */ /* 0x000fe2000001ff00 */
[----:B------:R-:W-:Y:S01]  /*7aa0*/  CS2R R132, SRZ ;  /* 0x0000000000847805 */ /* 0x000fe2000001ff00 */
[----:B------:R-:W-:Y:S01]  /*7ab0*/  CS2R R134, SRZ ;  /* 0x0000000000867805 */ /* 0x000fe2000001ff00 */
[----:B------:R-:W-:Y:S01]  /*7ac0*/  MOV R136, RZ ;  /* 0x000000ff00887202 */ /* 0x000fe20000000f00 */
[----:B------:R-:W-:Y:S01]  /*7ad0*/  CS2R R142, SRZ ;  /* 0x00000000008e7805 */ /* 0x000fe2000001ff00 */
[----:B------:R-:W-:Y:S01]  /*7ae0*/  CS2R R144, SRZ ;  /* 0x0000000000907805 */ /* 0x000fe2000001ff00 */
[----:B------:R-:W-:Y:S01]  /*7af0*/  MOV R146, RZ ;  /* 0x000000ff00927202 */ /* 0x000fe20000000f00 */
[----:B------:R-:W-:Y:S01]  /*7b00*/  CS2R R150, SRZ ;  /* 0x0000000000967805 */ /* 0x000fe2000001ff00 */
[----:B------:R-:W-:Y:S01]  /*7b10*/  CS2R R152, SRZ ;  /* 0x0000000000987805 */ /* 0x000fe2000001ff00 */
[----:B------:R-:W-:-:S02]  /*7b20*/  MOV R154, RZ ;  /* 0x000000ff009a7202 */ /* 0x000fc40000000f00 */
[----:B------:R-:W-:Y:S01]  /*7b30*/  P2R R177, PR, RZ, 0x10 ;  /* 0x00000010ffb17803 */ /* 0x000fe20000000000 */
[C---:B------:R-:W-:Y:S01]  /*7b40*/  @!P5 IMAD R120, R78.reuse, 0x1520, R195 ;  /* 0x000015204e78d824 */ /* 0x040fe200078e02c3 */
[----:B------:R-:W-:Y:S01]  /*7b50*/  @!P5 MOV R121, 0x4 ;  /* 0x000000040079d802 */ /* 0x000fe20000000f00 */
[C---:B------:R-:W-:Y:S01]  /*7b60*/  @!P5 IMAD R122, R78.reuse, 0x1520, R158 ;  /* 0x000015204e7ad824 */ /* 0x040fe200078e029e */
[----:B------:R-:W-:Y:S01]  /*7b70*/  @!P5 MOV R123, 0x4 ;  /* 0x00000004007bd802 */ /* 0x000fe20000000f00 */
[----:B------:R-:W-:Y:S01]  /*7b80*/  @!P5 IMAD R124, R78, 0x1520, R11 ;  /* 0x000015204e7cd824 */ /* 0x000fe200078e020b */
[----:B------:R-:W-:Y:S01]  /*7b90*/  @!P5 MOV R125, 0x4 ;  /* 0x00000004007dd802 */ /* 0x000fe20000000f00 */
[----:B------:R-:W-:Y:S01]  /*7ba0*/  @!P5 IMAD.WIDE R120, R120, R121, c[0x0][0x160] ;  /* 0x000058007878d625 */ /* 0x000fe200078e0279 */
[----:B------:R-:W-:Y:S01]  /*7bb0*/  CS2R R162, SRZ ;  /* 0x0000000000a27805 */ /* 0x000fe2000001ff00 */
[----:B------:R-:W-:Y:S01]  /*7bc0*/  CS2R R172, SRZ ;  /* 0x0000000000ac7805 */ /* 0x000fe2000001ff00 */
[----:B------:R-:W-:Y:S01]  /*7bd0*/  LOP3.LUT P6, RZ, R31, 0x4000000, RZ, 0xc0, !PT ;  /* 0x040000001fff7812 */ /* 0x000fe200078cc0ff */
[----:B------:R-:W-:Y:S01]  /*7be0*/  @!P5 IMAD.WIDE R122, R122, R123, c[0x0][0x160] ;  /* 0x000058007a7ad625 */ /* 0x000fe200078e027b */
[----:B------:R0:W2:Y:S01]  /*7bf0*/  @!P5 LDG.E.CONSTANT R117, [R120.64] ;  /* 0x000000047875d981 */ /* 0x0000a2000c1e9900 */
[----:B------:R-:W-:-:S02]  /*7c00*/  P2R R139, PR, RZ, 0x1 ;  /* 0x00000001ff8b7803 */ /* 0x000fc40000000000 */
[----:B------:R-:W-:Y:S01]  /*7c10*/  @!P5 IMAD.WIDE R124, R124, R125, c[0x0][0x160] ;  /* 0x000058007c7cd625 */ /* 0x000fe200078e027d */
[----:B------:R1:W3:Y:S01]  /*7c20*/  @!P5 LDG.E.CONSTANT R118, [R122.64] ;  /* 0x000000047a76d981 */ /* 0x0002e2000c1e9900 */
[C---:B------:R-:W-:Y:S02]  /*7c30*/  LOP3.LUT P0, RZ, R31.reuse, 0x1000000, RZ, 0xc0, !PT ;  /* 0x010000001fff7812 */ /* 0x040fe4000780c0ff */
[----:B------:R-:W-:Y:S01]  /*7c40*/  P2R R138, PR, RZ, 0x2 ;  /* 0x00000002ff8a7803 */ /* 0x000fe20000000000 */
[----:B------:R4:W2:Y:S01]  /*7c50*/  @!P5 LDG.E.CONSTANT R119, [R124.64] ;  /* 0x000000047c77d981 */ /* 0x0008a2000c1e9900 */
[----:B------:R-:W-:Y:S01]  /*7c60*/  ISETP.GT.U32.AND P5, PT, R30, 0xc, PT ;  /* 0x0000000c1e00780c */ /* 0x000fe20003fa4070 */
[----:B0-----:R-:W-:Y:S01]  /*7c70*/  CS2R R120, SRZ ;  /* 0x0000000000787805 */ /* 0x001fe2000001ff00 */
[----:B------:R-:W-:Y:S01]  /*7c80*/  P2R R149, PR, RZ, 0x8 ;  /* 0x00000008ff957803 */ /* 0x000fe20000000000 */
[----:B------:R-:W-:Y:S01]  /*7c90*/  @!P6 IMAD R179, R78, 0x1520, R205 ;  /* 0x000015204eb3e824 */ /* 0x000fe200078e02cd */
[----:B------:R-:W-:Y:S01]  /*7ca0*/  LOP3.LUT P1, RZ, R31, 0x200000, RZ, 0xc0, !PT ;  /* 0x002000001fff7812 */ /* 0x000fe2000782c0ff */
[----:B------:R-:W-:Y:S01]  /*7cb0*/  IMAD.MOV.U32 R164, RZ, RZ, RZ ;  /* 0x000000ffffa47224 */ /* 0x000fe200078e00ff */
[----:B------:R-:W-:Y:S01]  /*7cc0*/  MOV R174, RZ ;  /* 0x000000ff00ae7202 */ /* 0x000fe20000000f00 */
[----:B------:R-:W-:Y:S06]  /*7cd0*/  BAR.SYNC 0x0 ;  /* 0x0000000000007b1d */ /* 0x000fec0000000000 */
[----:B------:R-:W-:-:S02]  /*7ce0*/  @!P5 IMAD.MOV.U32 R127, RZ, RZ, 0x4 ;  /* 0x00000004ff7fd424 */ /* 0x000fc400078e00ff */
[----:B------:R-:W-:-:S04]  /*7cf0*/  @!P5 IMAD R126, R78, 0x1520, R186 ;  /* 0x000015204e7ed824 */ /* 0x000fc800078e02ba */
[----:B-1----:R-:W-:-:S05]  /*7d00*/  @!P5 IMAD.WIDE R122, R126, R127, c[0x0][0x160] ;  /* 0x000058007e7ad625 */ /* 0x002fca00078e027f */
[----:B------:R0:W2:Y:S01]  /*7d10*/  @!P5 LDG.E.CONSTANT R120, [R122.64] ;  /* 0x000000047a78d981 */ /* 0x0000a2000c1e9900 */
[----:B------:R-:W-:-:S13]  /*7d20*/  ISETP.GT.OR P5, PT, R63, 0x65, P4 ;  /* 0x000000653f00780c */ /* 0x000fda00027a4670 */
[----:B------:R-:W-:Y:S01]  /*7d30*/  @!P5 MOV R127, 0x4 ;  /* 0x00000004007fd802 */ /* 0x000fe20000000f00 */
[----:B------:R-:W-:-:S04]  /*7d40*/  @!P5 IMAD R126, R78, 0x1520, R147 ;  /* 0x000015204e7ed824 */ /* 0x000fc800078e0293 */
[----:B0-----:R-:W-:-:S05]  /*7d50*/  @!P5 IMAD.WIDE R122, R126, R127, c[0x0][0x160] ;  /* 0x000058007e7ad625 */ /* 0x001fca00078e027f */
[----:B------:R0:W2:Y:S01]  /*7d60*/  @!P5 LDG.E.CONSTANT R121, [R122.64] ;  /* 0x000000047a79d981 */ /* 0x0000a2000c1e9900 */
[----:B------:R-:W-:-:S13]  /*7d70*/  ISETP.GT.OR P5, PT, R63, 0x63, P2 ;  /* 0x000000633f00780c */ /* 0x000fda00017a4670 */
[----:B----4-:R-:W-:Y:S01]  /*7d80*/  @!P5 MOV R125, 0x4 ;  /* 0x00000004007dd802 */ /* 0x010fe20000000f00 */
[----:B------:R-:W-:-:S04]  /*7d90*/  @!P5 IMAD R124, R78, 0x1520, R7 ;  /* 0x000015204e7cd824 */ /* 0x000fc800078e0207 */
[----:B0-----:R-:W-:-:S05]  /*7da0*/  @!P5 IMAD.WIDE R122, R124, R125, c[0x0][0x160] ;  /* 0x000058007c7ad625 */ /* 0x001fca00078e027d */
[----:B------:R0:W4:Y:S01]  /*7db0*/  @!P5 LDG.E.CONSTANT R132, [R122.64] ;  /* 0x000000047a84d981 */ /* 0x000122000c1e9900 */
[----:B------:R-:W-:-:S13]  /*7dc0*/  ISETP.GT.U32.AND P5, PT, R29, 0xc, PT ;  /* 0x0000000c1d00780c */ /* 0x000fda0003fa4070 */
[C---:B------:R-:W-:Y:S01]  /*7dd0*/  @!P5 IMAD R124, R78.reuse, 0x1520, R197 ;  /* 0x000015204e7cd824 */ /* 0x040fe200078e02c5 */
[----:B------:R-:W-:Y:S01]  /*7de0*/  @!P5 MOV R129, 0x4 ;  /* 0x000000040081d802 */ /* 0x000fe20000000f00 */
[----:B------:R-:W-:Y:S01]  /*7df0*/  @!P5 IMAD.MOV.U32 R127, RZ, RZ, 0x4 ;  /* 0x00000004ff7fd424 */ /* 0x000fe200078e00ff */
[----:B------:R-:W-:Y:S01]  /*7e00*/  @!P5 MOV R130, 0x4 ;  /* 0x000000040082d802 */ /* 0x000fe20000000f00 */
[C---:B------:R-:W-:Y:S01]  /*7e10*/  @!P5 IMAD R126, R78.reuse, 0x1520, R14 ;  /* 0x000015204e7ed824 */ /* 0x040fe200078e020e */
[----:B------:R-:W-:Y:S01]  /*7e20*/  @!P5 MOV R131, 0x4 ;  /* 0x000000040083d802 */ /* 0x000fe20000000f00 */
[C---:B------:R-:W-:Y:S02]  /*7e30*/  @!P5 IMAD R125, R78.reuse, 0x1520, R166 ;  /* 0x000015204e7dd824 */ /* 0x040fe400078e02a6 */
[----:B------:R-:W-:Y:S02]  /*7e40*/  @!P5 IMAD R128, R78, 0x1520, R10 ;  /* 0x000015204e80d824 */ /* 0x000fe400078e020a */
[----:B0-----:R-:W-:-:S04]  /*7e50*/  @!P5 IMAD.WIDE R122, R124, R127, c[0x0][0x160] ;  /* 0x000058007c7ad625 */ /* 0x001fc800078e027f */
[----:B------:R-:W-:Y:S01]  /*7e60*/  @!P5 IMAD.WIDE R126, R126, R129, c[0x0][0x160] ;  /* 0x000058007e7ed625 */ /* 0x000fe200078e0281 */
[----:B------:R0:W2:Y:S03]  /*7e70*/  @!P5 LDG.E.CONSTANT R133, [R122.64] ;  /* 0x000000047a85d981 */ /* 0x0000a6000c1e9900 */
[----:B------:R-:W-:Y:S01]  /*7e80*/  @!P5 IMAD.WIDE R124, R125, R130, c[0x0][0x160] ;  /* 0x000058007d7cd625 */ /* 0x000fe200078e0282 */
[----:B------:R1:W2:Y:S03]  /*7e90*/  @!P5 LDG.E.CONSTANT R135, [R126.64] ;  /* 0x000000047e87d981 */ /* 0x0002a6000c1e9900 */
[----:B------:R-:W-:Y:S01]  /*7ea0*/  @!P5 IMAD.WIDE R128, R128, R131, c[0x0][0x160] ;  /* 0x000058008080d625 */ /* 0x000fe200078e0283 */
[----:B------:R0:W2:Y:S04]  /*7eb0*/  @!P5 LDG.E.CONSTANT R134, [R124.64] ;  /* 0x000000047c86d981 */ /* 0x0000a8000c1e9900 */
[----:B------:R0:W2:Y:S01]  /*7ec0*/  @!P5 LDG.E.CONSTANT R136, [R128.64] ;  /* 0x000000048088d981 */ /* 0x0000a2000c1e9900 */
[----:B------:R-:W-:-:S13]  /*7ed0*/  ISETP.GT.OR P5, PT, R63, 0x61, P3 ;  /* 0x000000613f00780c */ /* 0x000fda0001fa4670 */
[----:B------:R-:W-:Y:S02]  /*7ee0*/  @!P5 IMAD.MOV.U32 R131, RZ, RZ, 0x4 ;  /* 0x00000004ff83d424 */ /* 0x000fe400078e00ff */
[----:B------:R-:W-:-:S04]  /*7ef0*/  @!P5 IMAD R130, R78, 0x1520, R71 ;  /* 0x000015204e82d824 */ /* 0x000fc800078e0247 */
[----:B0-----:R-:W-:-:S05]  /*7f00*/  @!P5 IMAD.WIDE R122, R130, R131, c[0x0][0x160] ;  /* 0x00005800827ad625 */ /* 0x001fca00078e0283 */
[----:B------:R0:W2:Y:S01]  /*7f10*/  @!P5 LDG.E.CONSTANT R142, [R122.64] ;  /* 0x000000047a8ed981 */ /* 0x0000a2000c1e9900 */
[----:B------:R-:W-:-:S13]  /*7f20*/  ISETP.GT.U32.AND P5, PT, R184, 0xc, PT ;  /* 0x0000000cb800780c */ /* 0x000fda0003fa4070 */
[----:B-1----:R-:W-:Y:S01]  /*7f30*/  @!P5 MOV R127, 0x4 ;  /* 0x00000004007fd802 */ /* 0x002fe20000000f00 */
[C---:B------:R-:W-:Y:S01]  /*7f40*/  @!P5 IMAD R124, R78.reuse, 0x1520, R176 ;  /* 0x000015204e7cd824 */ /* 0x040fe200078e02b0 */
[----:B------:R-:W-:Y:S01]  /*7f50*/  @!P5 MOV R130, 0x4 ;  /* 0x000000040082d802 */ /* 0x000fe20000000f00 */
[C---:B------:R-:W-:Y:S01]  /*7f60*/  @!P5 IMAD R126, R78.reuse, 0x1520, R3 ;  /* 0x000015204e7ed824 */ /* 0x040fe200078e0203 */
[----:B------:R-:W-:Y:S01]  /*7f70*/  @!P5 MOV R131, 0x4 ;  /* 0x000000040083d802 */ /* 0x000fe20000000f00 */
[----:B------:R-:W-:Y:S02]  /*7f80*/  @!P5 IMAD.MOV.U32 R129, RZ, RZ, 0x4 ;  /* 0x00000004ff81d424 */ /* 0x000fe400078e00ff */
        /* <DEDUP_REMOVED lines=10> */
[----:B------:R-:W-:-:S13]  /*8030*/  ISETP.GT.U32.AND P5, PT, R213, 0xc, PT ;  /* 0x0000000cd500780c */ /* 0x000fda0003fa4070 */
[----:B0-----:R-:W-:Y:S01]  /*8040*/  @!P5 MOV R123, 0x4 ;  /* 0x00000004007bd802 */ /* 0x001fe20000000f00 */
[C---:B------:R-:W-:Y:S01]  /*8050*/  @!P5 IMAD R130, R78.reuse, 0x1520, R207 ;  /* 0x000015204e82d824 */ /* 0x040fe200078e02cf */
[----:B-1----:R-:W-:Y:S01]  /*8060*/  @!P5 MOV R127, 0x4 ;  /* 0x00000004007fd802 */ /* 0x002fe20000000f00 */
[C---:B------:R-:W-:Y:S01]  /*8070*/  @!P5 IMAD R124, R78.reuse, 0x1520, R175 ;  /* 0x000015204e7cd824 */ /* 0x040fe200078e02af */
[----:B------:R-:W-:Y:S01]  /*8080*/  @!P5 MOV R129, 0x4 ;  /* 0x000000040081d802 */ /* 0x000fe20000000f00 */
[----:B------:R-:W-:Y:S01]  /*8090*/  @!P5 IMAD.MOV.U32 R125, RZ, RZ, 0x4 ;  /* 0x00000004ff7dd424 */ /* 0x000fe200078e00ff */
[----:B------:R-:W-:Y:S01]  /*80a0*/  @!P5 MOV R160, 0x4 ;  /* 0x0000000400a0d802 */ /* 0x000fe20000000f00 */
[C---:B------:R-:W-:Y:S02]  /*80b0*/  @!P5 IMAD R126, R78.reuse, 0x1520, R137 ;  /* 0x000015204e7ed824 */ /* 0x040fe400078e0289 */
[C---:B------:R-:W-:Y:S02]  /*80c0*/  @!P5 IMAD R128, R78.reuse, 0x1520, R0 ;  /* 0x000015204e80d824 */ /* 0x040fe400078e0200 */
[----:B------:R-:W-:-:S02]  /*80d0*/  @!P5 IMAD R131, R78, 0x1520, R64 ;  /* 0x000015204e83d824 */ /* 0x000fc400078e0240 */
[----:B------:R-:W-:-:S04]  /*80e0*/  @!P5 IMAD.WIDE R122, R130, R123, c[0x0][0x160] ;  /* 0x00005800827ad625 */ /* 0x000fc800078e027b */
[----:B------:R-:W-:Y:S01]  /*80f0*/  @!P5 IMAD.WIDE R124, R124, R125, c[0x0][0x160] ;  /* 0x000058007c7cd625 */ /* 0x000fe200078e027d */
[----:B------:R0:W2:Y:S03]  /*8100*/  @!P5 LDG.E.CONSTANT R150, [R122.64] ;  /* 0x000000047a96d981 */ /* 0x0000a6000c1e9900 */
[----:B------:R-:W-:Y:S01]  /*8110*/  @!P5 IMAD.WIDE R126, R126, R127, c[0x0][0x160] ;  /* 0x000058007e7ed625 */ /* 0x000fe200078e027f */
[----:B------:R1:W2:Y:S03]  /*8120*/  @!P5 LDG.E.CONSTANT R151, [R124.64] ;  /* 0x000000047c97d981 */ /* 0x0002a6000c1e9900 */
[----:B------:R-:W-:Y:S01]  /*8130*/  @!P5 IMAD.WIDE R128, R128, R129, c[0x0][0x160] ;  /* 0x000058008080d625 */ /* 0x000fe200078e0281 */
[----:B------:R0:W2:Y:S03]  /*8140*/  @!P5 LDG.E.CONSTANT R152, [R126.64] ;  /* 0x000000047e98d981 */ /* 0x0000a6000c1e9900 */
[----:B------:R-:W-:Y:S01]  /*8150*/  @!P5 IMAD.WIDE R130, R131, R160, c[0x0][0x160] ;  /* 0x000058008382d625 */ /* 0x000fe200078e02a0 */
[----:B------:R0:W2:Y:S04]  /*8160*/  @!P5 LDG.E.CONSTANT R153, [R128.64] ;  /* 0x000000048099d981 */ /* 0x0000a8000c1e9900 */
[----:B------:R0:W2:Y:S01]  /*8170*/  @!P5 LDG.E.CONSTANT R154, [R130.64] ;  /* 0x00000004829ad981 */ /* 0x0000a2000c1e9900 */
[----:B------:R-:W-:-:S02]  /*8180*/  ISETP.GT.U32.AND P5, PT, R206, 0xc, PT ;  /* 0x0000000cce00780c */ /* 0x000fc40003fa4070 */
[----:B------:R-:W-:-:S11]  /*8190*/  LOP3.LUT P4, RZ, R31, 0x2000000, RZ, 0xc0, !PT ;  /* 0x020000001fff7812 */ /* 0x000fd6000788c0ff */
[----:B0-----:R-:W-:Y:S01]  /*81a0*/  @!P5 MOV R127, 0x4 ;  /* 0x00000004007fd802 */ /* 0x001fe20000000f00 */
[C---:B------:R-:W-:Y:S01]  /*81b0*/  @!P5 IMAD R126, R78.reuse, 0x1520, R66 ;  /* 0x000015204e7ed824 */ /* 0x040fe200078e0242 */
[----:B------:R-:W-:Y:S01]  /*81c0*/  @!P4 MOV R189, 0x4 ;  /* 0x0000000400bdc802 */ /* 0x000fe20000000f00 */
[----:B------:R-:W-:Y:S02]  /*81d0*/  @!P4 IMAD R180, R78, 0x1520, R203 ;  /* 0x000015204eb4c824 */ /* 0x000fe400078e02cb */
[----:B------:R-:W-:-:S05]  /*81e0*/  @!P5 IMAD.WIDE R126, R126, R127, c[0x0][0x160] ;  /* 0x000058007e7ed625 */ /* 0x000fca00078e027f */
[----:B------:R0:W2:Y:S01]  /*81f0*/  @!P5 LDG.E.CONSTANT R162, [R126.64] ;  /* 0x000000047ea2d981 */ /* 0x0000a2000c1e9900 */
[----:B-1----:R-:W-:Y:S01]  /*8200*/  @!P5 MOV R125, 0x4 ;  /* 0x00000004007dd802 */ /* 0x002fe20000000f00 */
[----:B------:R-:W-:Y:S02]  /*8210*/  @!P5 IMAD R124, R78, 0x1520, R168 ;  /* 0x000015204e7cd824 */ /* 0x000fe400078e02a8 */
[----:B0-----:R-:W-:Y:S01]  /*8220*/  @!P4 IMAD.WIDE R126, R180, R189, c[0x0][0x160] ;  /* 0x00005800b47ec625 */ /* 0x001fe200078e02bd */
[----:B------:R-:W-:-:S04]  /*8230*/  LOP3.LUT P3, RZ, R28, 0x8, RZ, 0xc0, !PT ;  /* 0x000000081cff7812 */ /* 0x000fc8000786c0ff */
[----:B------:R0:W2:Y:S01]  /*8240*/  @!P4 LDG.E.CONSTANT R173, [R126.64] ;  /* 0x000000047eadc981 */ /* 0x0000a2000c1e9900 */
[C---:B------:R-:W-:Y:S01]  /*8250*/  LOP3.LUT P4, RZ, R31.reuse, 0x40000, RZ, 0xc0, !PT ;  /* 0x000400001fff7812 */ /* 0x040fe2000788c0ff */
[----:B------:R-:W-:Y:S01]  /*8260*/  @!P5 IMAD R128, R78, 0x1520, R65 ;  /* 0x000015204e80d824 */ /* 0x000fe200078e0241 */
[----:B------:R-:W-:Y:S01]  /*8270*/  CS2R R160, SRZ ;  /* 0x0000000000a07805 */ /* 0x000fe2000001ff00 */
[----:B------:R-:W-:Y:S01]  /*8280*/  @!P5 IMAD.MOV.U32 R129, RZ, RZ, 0x4 ;  /* 0x00000004ff81d424 */ /* 0x000fe200078e00ff */
[----:B------:R-:W-:Y:S01]  /*8290*/  P2R R198, PR, RZ, 0x10 ;  /* 0x00000010ffc67803 */ /* 0x000fe20000000000 */
[----:B------:R-:W-:Y:S01]  /*82a0*/  @!P5 IMAD.WIDE R124, R124, R125, c[0x0][0x160] ;  /* 0x000058007c7cd625 */ /* 0x000fe200078e027d */
[----:B------:R-:W-:Y:S02]  /*82b0*/  LOP3.LUT P4, RZ, R31, 0x400000, RZ, 0xc0, !PT ;  /* 0x004000001fff7812 */ /* 0x000fe4000788c0ff */
[----:B------:R-:W-:Y:S01]  /*82c0*/  @!P5 MOV R123, 0x4 ;  /* 0x00000004007bd802 */ /* 0x000fe20000000f00 */
[----:B------:R-:W-:Y:S01]  /*82d0*/  @!P5 IMAD.WIDE R128, R128, R129, c[0x0][0x160] ;  /* 0x000058008080d625 */ /* 0x000fe200078e0281 */
[----:B------:R-:W-:Y:S01]  /*82e0*/  @!P5 MOV R131, 0x4 ;  /* 0x000000040083d802 */ /* 0x000fe20000000f00 */
[----:B------:R1:W2:Y:S02]  /*82f0*/  @!P5 LDG.E.CONSTANT R161, [R124.64] ;  /* 0x000000047ca1d981 */ /* 0x0002a4000c1e9900 */
[----:B------:R-:W-:-:S02]  /*8300*/  @!P6 IMAD.MOV.U32 R182, RZ, RZ, 0x4 ;  /* 0x00000004ffb6e424 */ /* 0x000fc400078e00ff */
[C---:B------:R-:W-:Y:S01]  /*8310*/  @!P5 IMAD R122, R78.reuse, 0x1520, R204 ;  /* 0x000015204e7ad824 */ /* 0x040fe200078e02cc */
[----:B------:R0:W2:Y:S01]  /*8320*/  @!P5 LDG.E.CONSTANT R163, [R128.64] ;  /* 0x0000000480a3d981 */ /* 0x0000a2000c1e9900 */
[----:B------:R-:W-:Y:S02]  /*8330*/  @!P5 IMAD R130, R78, 0x1520, R67 ;  /* 0x000015204e82d824 */ /* 0x000fe400078e0243 */
[----:B------:R-:W-:-:S04]  /*8340*/  @!P5 IMAD.WIDE R122, R122, R123, c[0x0][0x160] ;  /* 0x000058007a7ad625 */ /* 0x000fc800078e027b */
[----:B-1----:R-:W-:Y:S01]  /*8350*/  @!P6 IMAD.WIDE R124, R179, R182, c[0x0][0x160] ;  /* 0x00005800b37ce625 */ /* 0x002fe200078e02b6 */
[----:B------:R-:W-:Y:S01]  /*8360*/  @!P3 MOV R181, 0x4 ;  /* 0x0000000400b5b802 */ /* 0x000fe20000000f00 */
[----:B------:R1:W2:Y:S01]  /*8370*/  @!P5 LDG.E.CONSTANT R160, [R122.64] ;  /* 0x000000047aa0d981 */ /* 0x0002a2000c1e9900 */
[----:B0-----:R-:W-:Y:S01]  /*8380*/  @!P0 MOV R129, 0x4 ;  /* 0x0000000400818802 */ /* 0x001fe20000000f00 */
[----:B------:R-:W-:Y:S02]  /*8390*/  @!P5 IMAD.WIDE R130, R130, R131, c[0x0][0x160] ;  /* 0x000058008282d625 */ /* 0x000fe400078e0283 */
[----:B------:R0:W2:Y:S02]  /*83a0*/  @!P6 LDG.E.CONSTANT R172, [R124.64] ;  /* 0x000000047cace981 */ /* 0x0000a4000c1e9900 */
[C---:B------:R-:W-:Y:S01]  /*83b0*/  @!P0 IMAD R128, R78.reuse, 0x1520, R196 ;  /* 0x000015204e808824 */ /* 0x040fe200078e02c4 */
[----:B------:R-:W-:Y:S01]  /*83c0*/  LOP3.LUT P6, RZ, R31, 0x100000, RZ, 0xc0, !PT ;  /* 0x001000001fff7812 */ /* 0x000fe200078cc0ff */
[----:B------:R-:W-:Y:S01]  /*83d0*/  @!P3 IMAD R178, R78, 0x1520, R208 ;  /* 0x000015204eb2b824 */ /* 0x000fe200078e02d0 */
[----:B------:R0:W2:Y:S01]  /*83e0*/  @!P5 LDG.E.CONSTANT R164, [R130.64] ;  /* 0x0000000482a4d981 */ /* 0x0000a2000c1e9900 */
[----:B------:R-:W-:Y:S01]  /*83f0*/  @!P0 IMAD.WIDE R128, R128, R129, c[0x0][0x160] ;  /* 0x0000580080808625 */ /* 0x000fe200078e0281 */
[----:B------:R-:W-:-:S02]  /*8400*/  @!P4 MOV R192, 0x4 ;  /* 0x0000000400c0c802 */ /* 0x000fc40000000f00 */
[C---:B------:R-:W-:Y:S01]  /*8410*/  LOP3.LUT P5, RZ, R31.reuse, 0x20000, RZ, 0xc0, !PT ;  /* 0x000200001fff7812 */ /* 0x040fe200078ac0ff */
[----:B-1----:R-:W-:Y:S01]  /*8420*/  @!P3 IMAD.WIDE R122, R178, R181, c[0x0][0x160] ;  /* 0x00005800b27ab625 */ /* 0x002fe200078e02b5 */
[----:B------:R-:W-:Y:S01]  /*8430*/  P2R R159, PR, RZ, 0x4 ;  /* 0x00000004ff9f7803 */ /* 0x000fe20000000000 */
[----:B------:R-:W-:Y:S02]  /*8440*/  CS2R R178, SRZ ;  /* 0x0000000000b27805 */ /* 0x000fe4000001ff00 */
[----:B0-----:R-:W-:Y:S01]  /*8450*/  @!P4 IMAD R131, R78, 0x1520, R187 ;  /* 0x000015204e83c824 */ /* 0x001fe200078e02bb */
[C---:B------:R-:W-:Y:S01]  /*8460*/  LOP3.LUT P2, RZ, R31.reuse, 0x800000, RZ, 0xc0, !PT ;  /* 0x008000001fff7812 */ /* 0x040fe2000784c0ff */
[----:B------:R0:W2:Y:S01]  /*8470*/  @!P0 LDG.E.CONSTANT R174, [R128.64] ;  /* 0x0000000480ae8981 */ /* 0x0000a2000c1e9900 */
[----:B------:R-:W-:Y:S01]  /*8480*/  LOP3.LUT P0, RZ, R31, 0x80000, RZ, 0xc0, !PT ;  /* 0x000800001fff7812 */ /* 0x000fe2000780c0ff */
[----:B------:R-:W-:Y:S01]  /*8490*/  @!P4 IMAD.WIDE R124, R131, R192, c[0x0][0x160] ;  /* 0x00005800837cc625 */ /* 0x000fe200078e02c0 */
[----:B------:R-:W-:-:S03]  /*84a0*/  @!P1 MOV R199, 0x4 ;  /* 0x0000000400c79802 */ /* 0x000fc60000000f00 */
[----:B------:R-:W-:Y:S01]  /*84b0*/  @!P1 IMAD R188, R78, 0x1520, R185 ;  /* 0x000015204ebc9824 */ /* 0x000fe200078e02b9 */
[----:B------:R-:W-:Y:S01]  /*84c0*/  CS2R R180, SRZ ;  /* 0x0000000000b47805 */ /* 0x000fe2000001ff00 */
[----:B------:R1:W2:Y:S01]  /*84d0*/  @!P4 LDG.E.CONSTANT R179, [R124.64] ;  /* 0x000000047cb3c981 */ /* 0x0002a2000c1e9900 */
[----:B------:R-:W-:Y:S01]  /*84e0*/  ISETP.NE.AND P4, PT, R198, RZ, PT ;  /* 0x000000ffc600720c */ /* 0x000fe20003f85270 */
[----:B------:R-:W-:Y:S01]  /*84f0*/  @!P1 IMAD.WIDE R126, R188, R199, c[0x0][0x160] ;  /* 0x00005800bc7e9625 */ /* 0x000fe200078e02c7 */
[----:B0-----:R-:W-:Y:S02]  /*8500*/  @!P6 MOV R128, 0x4 ;  /* 0x000000040080e802 */ /* 0x001fe40000000f00 */
[----:B------:R-:W-:Y:S01]  /*8510*/  @!P5 MOV R202, 0x4 ;  /* 0x0000000400cad802 */ /* 0x000fe20000000f00 */
[C---:B------:R-:W-:Y:S01]  /*8520*/  @!P6 IMAD R189, R78.reuse, 0x1520, R183 ;  /* 0x000015204ebde824 */ /* 0x040fe200078e02b7 */
[----:B------:R-:W-:Y:S01]  /*8530*/  MOV R171, RZ ;  /* 0x000000ff00ab7202 */ /* 0x000fe20000000f00 */
[C---:B------:R-:W-:Y:S01]  /*8540*/  @!P5 IMAD R199, R78.reuse, 0x1520, R167 ;  /* 0x000015204ec7d824 */ /* 0x040fe200078e02a7 */
[----:B------:R0:W2:Y:S01]  /*8550*/  @!P1 LDG.E.CONSTANT R180, [R126.64] ;  /* 0x000000047eb49981 */ /* 0x0000a2000c1e9900 */
[----:B------:R-:W-:Y:S01]  /*8560*/  @!P6 IMAD.WIDE R128, R189, R128, c[0x0][0x160] ;  /* 0x00005800bd80e625 */ /* 0x000fe200078e0280 */
[----:B------:R-:W-:Y:S01]  /*8570*/  LOP3.LUT P1, RZ, R31, 0x4000, RZ, 0xc0, !PT ;  /* 0x000040001fff7812 */ /* 0x000fe2000782c0ff */
[----:B------:R-:W-:Y:S01]  /*8580*/  CS2R R188, SRZ ;  /* 0x0000000000bc7805 */ /* 0x000fe2000001ff00 */
[----:B------:R0:W2:Y:S01]  /*8590*/  @!P3 LDG.E.CONSTANT R171, [R122.64] ;  /* 0x000000047aabb981 */ /* 0x0000a2000c1e9900 */
[----:B------:R-:W-:-:S02]  /*85a0*/  @!P2 IMAD R130, R78, 0x1520, R194 ;  /* 0x000015204e82a824 */ /* 0x000fc400078e02c2 */
[----:B------:R-:W-:Y:S02]  /*85b0*/  @!P2 IMAD.MOV.U32 R191, RZ, RZ, 0x4 ;  /* 0x00000004ffbfa424 */ /* 0x000fe400078e00ff */
[----:B------:R-:W-:Y:S02]  /*85c0*/  @!P0 IMAD R190, R78, 0x1520, R170 ;  /* 0x000015204ebe8824 */ /* 0x000fe400078e02aa */
[----:B------:R-:W-:Y:S01]  /*85d0*/  @!P0 IMAD.MOV.U32 R201, RZ, RZ, 0x4 ;  /* 0x00000004ffc98424 */ /* 0x000fe200078e00ff */
[----:B------:R-:W-:Y:S01]  /*85e0*/  MOV R182, RZ ;  /* 0x000000ff00b67202 */ /* 0x000fe20000000f00 */
[----:B-1----:R-:W-:Y:S01]  /*85f0*/  @!P5 IMAD.WIDE R124, R199, R202, c[0x0][0x160] ;  /* 0x00005800c77cd625 */ /* 0x002fe200078e02ca */
[----:B------:R-:W-:Y:S01]  /*8600*/  MOV R192, RZ ;  /* 0x000000ff00c07202 */ /* 0x000fe20000000f00 */
[----:B------:R1:W2:Y:S02]  /*8610*/  @!P6 LDG.E.CONSTANT R181, [R128.64] ;  /* 0x0000000480b5e981 */ /* 0x0002a4000c1e9900 */
[----:B0-----:R-:W-:-:S02]  /*8620*/  @!P2 IMAD.WIDE R122, R130, R191, c[0x0][0x160] ;  /* 0x00005800827aa625 */ /* 0x001fc400078e02bf */
[----:B------:R0:W3:Y:S02]  /*8630*/  @!P5 LDG.E.CONSTANT R189, [R124.64] ;  /* 0x000000047cbdd981 */ /* 0x0000e4000c1e9900 */
[----:B------:R-:W-:Y:S01]  /*8640*/  @!P0 IMAD.WIDE R130, R190, R201, c[0x0][0x160] ;  /* 0x00005800be828625 */ /* 0x000fe200078e02c9 */
[----:B------:R-:W-:Y:S01]  /*8650*/  @!P4 MOV R201, 0x4 ;  /* 0x0000000400c9c802 */ /* 0x000fe20000000f00 */
[----:B------:R0:W4:Y:S01]  /*8660*/  @!P2 LDG.E.CONSTANT R178, [R122.64] ;  /* 0x000000047ab2a981 */ /* 0x000122000c1e9900 */
[C---:B------:R-:W-:Y:S01]  /*8670*/  LOP3.LUT P5, RZ, R31.reuse, 0x200, RZ, 0xc0, !PT ;  /* 0x000002001fff7812 */ /* 0x040fe200078ac0ff */
[----:B------:R-:W-:Y:S01]  /*8680*/  @!P4 IMAD R198, R78, 0x1520, R169 ;  /* 0x000015204ec6c824 */ /* 0x000fe200078e02a9 */
[C---:B------:R-:W-:Y:S01]  /*8690*/  LOP3.LUT P3, RZ, R31.reuse, 0x10000, RZ, 0xc0, !PT ;  /* 0x000100001fff7812 */ /* 0x040fe2000786c0ff */
[----:B------:R1:W4:Y:S01]  /*86a0*/  @!P0 LDG.E.CONSTANT R182, [R130.64] ;  /* 0x0000000482b68981 */ /* 0x000322000c1e9900 */
[----:B------:R-:W-:Y:S02]  /*86b0*/  P2R R217, PR, RZ, 0x20 ;  /* 0x00000020ffd97803 */ /* 0x000fe40000000000 */
[----:B------:R-:W-:Y:S01]  /*86c0*/  LOP3.LUT P5, RZ, R31, 0x2000, RZ, 0xc0, !PT ;  /* 0x000020001fff7812 */ /* 0x000fe200078ac0ff */
[----:B0-----:R-:W-:Y:S01]  /*86d0*/  @!P4 IMAD.WIDE R122, R198, R201, c[0x0][0x160] ;  /* 0x00005800c67ac625 */ /* 0x001fe200078e02c9 */
[----:B-1----:R-:W-:-:S03]  /*86e0*/  @!P1 MOV R131, 0x4 ;  /* 0x0000000400839802 */ /* 0x002fc60000000f00 */
[----:B------:R-:W-:Y:S01]  /*86f0*/  @!P1 IMAD R130, R78, 0x1520, R155 ;  /* 0x000015204e829824 */ /* 0x000fe200078e029b */
[----:B------:R0:W4:Y:S01]  /*8700*/  @!P4 LDG.E.CONSTANT R188, [R122.64] ;  /* 0x000000047abcc981 */ /* 0x000122000c1e9900 */
[C---:B------:R-:W-:Y:S02]  /*8710*/  LOP3.LUT P4, RZ, R31.reuse, 0x1000, RZ, 0xc0, !PT ;  /* 0x000010001fff7812 */ /* 0x040fe4000788c0ff */
[----:B------:R-:W-:Y:S01]  /*8720*/  @!P1 IMAD.WIDE R130, R130, R131, c[0x0][0x160] ;  /* 0x0000580082829625 */ /* 0x000fe200078e0283 */
[----:B------:R-:W-:-:S04]  /*8730*/  LOP3.LUT P2, RZ, R31, 0x8000, RZ, 0xc0, !PT ;  /* 0x000080001fff7812 */ /* 0x000fc8000784c0ff */
[----:B------:R1:W4:Y:S01]  /*8740*/  @!P1 LDG.E.CONSTANT R192, [R130.64] ;  /* 0x0000000482c09981 */ /* 0x000322000c1e9900 */
[----:B------:R-:W-:Y:S01]  /*8750*/  LOP3.LUT P1, RZ, R28, 0x2, RZ, 0xc0, !PT ;  /* 0x000000021cff7812 */ /* 0x000fe2000782c0ff */
[C---:B------:R-:W-:Y:S01]  /*8760*/  @!P3 IMAD R200, R78.reuse, 0x1520, R165 ;  /* 0x000015204ec8b824 */ /* 0x040fe200078e02a5 */
[----:B------:R-:W-:Y:S01]  /*8770*/  @!P5 MOV R215, 0x4 ;  /* 0x0000000400d7d802 */ /* 0x000fe20000000f00 */
[----:B------:R-:W-:Y:S02]  /*8780*/  @!P3 IMAD.MOV.U32 R209, RZ, RZ, 0x4 ;  /* 0x00000004ffd1b424 */ /* 0x000fe400078e00ff */
[----:B------:R-:W-:Y:S01]  /*8790*/  @!P5 IMAD R210, R78, 0x1520, R141 ;  /* 0x000015204ed2d824 */ /* 0x000fe200078e028d */
[----:B------:R-:W-:Y:S01]  /*87a0*/  LOP3.LUT P0, RZ, R28, 0x4, RZ, 0xc0, !PT ;  /* 0x000000041cff7812 */ /* 0x000fe2000780c0ff */
[----:B------:R-:W-:Y:S01]  /*87b0*/  CS2R R190, SRZ ;  /* 0x0000000000be7805 */ /* 0x000fe2000001ff00 */
[----:B------:R-:W-:Y:S01]  /*87c0*/  @!P3 IMAD.WIDE R126, R200, R209, c[0x0][0x160] ;  /* 0x00005800c87eb625 */ /* 0x000fe200078e02d1 */
[----:B------:R-:W-:Y:S01]  /*87d0*/  CS2R R198, SRZ ;  /* 0x0000000000c67805 */ /* 0x000fe2000001ff00 */
[----:B------:R-:W-:-:S02]  /*87e0*/  @!P4 MOV R216, 0x4 ;  /* 0x0000000400d8c802 */ /* 0x000fc40000000f00 */
[----:B------:R-:W-:Y:S01]  /*87f0*/  @!P5 IMAD.WIDE R124, R210, R215, c[0x0][0x160] ;  /* 0x00005800d27cd625 */ /* 0x000fe200078e02d7 */
[----:B------:R-:W-:Y:S01]  /*8800*/  @!P2 MOV R129, 0x4 ;  /* 0x000000040081a802 */ /* 0x000fe20000000f00 */
[----:B------:R0:W4:Y:S02]  /*8810*/  @!P3 LDG.E.CONSTANT R190, [R126.64] ;  /* 0x000000047ebeb981 */ /* 0x000124000c1e9900 */
[C---:B------:R-:W-:Y:S02]  /*8820*/  @!P4 IMAD R211, R78.reuse, 0x1520, R75 ;  /* 0x000015204ed3c824 */ /* 0x040fe400078e024b */
[----:B------:R-:W-:Y:S01]  /*8830*/  @!P2 IMAD R128, R78, 0x1520, R157 ;  /* 0x000015204e80a824 */ /* 0x000fe200078e029d */
[----:B------:R-:W-:Y:S01]  /*8840*/  CS2R R200, SRZ ;  /* 0x0000000000c87805 */ /* 0x000fe2000001ff00 */
[----:B------:R1:W4:Y:S01]  /*8850*/  @!P5 LDG.E.CONSTANT R199, [R124.64] ;  /* 0x000000047cc7d981 */ /* 0x000322000c1e9900 */
[----:B------:R-:W-:Y:S01]  /*8860*/  ISETP.NE.AND P5, PT, R217, RZ, PT ;  /* 0x000000ffd900720c */ /* 0x000fe20003fa5270 */
[----:B------:R-:W-:Y:S01]  /*8870*/  @!P2 IMAD.WIDE R128, R128, R129, c[0x0][0x160] ;  /* 0x000058008080a625 */ /* 0x000fe200078e0281 */
[----:B------:R-:W-:-:S03]  /*8880*/  @P1 MOV R220, 0x4 ;  /* 0x0000000400dc1802 */ /* 0x000fc60000000f00 */
[----:B0-----:R-:W-:Y:S01]  /*8890*/  @!P4 IMAD.WIDE R126, R211, R216, c[0x0][0x160] ;  /* 0x00005800d37ec625 */ /* 0x001fe200078e02d8 */
[----:B------:R-:W-:-:S03]  /*88a0*/  LOP3.LUT P6, RZ, R31, 0x800, RZ, 0xc0, !PT ;  /* 0x000008001fff7812 */ /* 0x000fc600078cc0ff */
[C---:B------:R-:W-:Y:S01]  /*88b0*/  @P1 IMAD R217, R78.reuse, 0x1520, R9 ;  /* 0x000015204ed91824 */ /* 0x040fe200078e0209 */
[----:B------:R0:W4:Y:S01]  /*88c0*/  @!P4 LDG.E.CONSTANT R200, [R126.64] ;  /* 0x000000047ec8c981 */ /* 0x000122000c1e9900 */
[----:B------:R-:W-:Y:S01]  /*88d0*/  CS2R R210, SRZ ;  /* 0x0000000000d27805 */ /* 0x000fe2000001ff00 */
[----:B------:R-:W-:Y:S02]  /*88e0*/  @P0 IMAD R209, R78, 0x1520, R148 ;  /* 0x000015204ed10824 */ /* 0x000fe400078e0294 */
[----:B------:R1:W4:Y:S01]  /*88f0*/  @!P2 LDG.E.CONSTANT R191, [R128.64] ;  /* 0x0000000480bfa981 */ /* 0x000322000c1e9900 */
[----:B------:R-:W-:Y:S01]  /*8900*/  @P0 IMAD.MOV.U32 R212, RZ, RZ, 0x4 ;  /* 0x00000004ffd40424 */ /* 0x000fe200078e00ff */
[----:B------:R-:W-:Y:S01]  /*8910*/  LOP3.LUT P2, RZ, R31, 0x400, RZ, 0xc0, !PT ;  /* 0x000004001fff7812 */ /* 0x000fe2000784c0ff */
[----:B0-----:R-:W-:-:S04]  /*8920*/  @P1 IMAD.WIDE R126, R217, R220, c[0x0][0x160] ;  /* 0x00005800d97e1625 */ /* 0x001fc800078e02dc */
[----:B------:R-:W-:Y:S01]  /*8930*/  @P0 IMAD.WIDE R122, R209, R212, c[0x0][0x160] ;  /* 0x00005800d17a0625 */ /* 0x000fe200078e02d4 */
[----:B------:R0:W4:Y:S01]  /*8940*/  @P1 LDG.E.CONSTANT R210, [R126.64] ;  /* 0x000000047ed21981 */ /* 0x000122000c1e9900 */
[----:B------:R-:W-:-:S03]  /*8950*/  LOP3.LUT P1, RZ, R31, 0x80000000, RZ, 0xc0, !PT ;  /* 0x800000001fff7812 */ /* 0x000fc6000782c0ff */
[----:B------:R0:W4:Y:S01]  /*8960*/  @P0 LDG.E.CONSTANT R198, [R122.64] ;  /* 0x000000047ac60981 */ /* 0x000122000c1e9900 */
[----:B------:R-:W-:Y:S02]  /*8970*/  LOP3.LUT P0, RZ, R28, 0x1, RZ, 0xc0, !PT ;  /* 0x000000011cff7812 */ /* 0x000fe4000780c0ff */
[----:B------:R-:W-:Y:S02]  /*8980*/  P2R R221, PR, RZ, 0x2 ;  /* 0x00000002ffdd7803 */ /* 0x000fe40000000000 */
[C---:B------:R-:W-:Y:S02]  /*8990*/  LOP3.LUT P3, RZ, R31.reuse, 0x100, RZ, 0xc0, !PT ;  /* 0x000001001fff7812 */ /* 0x040fe4000786c0ff */
[----:B------:R-:W-:Y:S01]  /*89a0*/  LOP3.LUT P1, RZ, R31, 0x80, RZ, 0xc0, !PT ;  /* 0x000000801fff7812 */ /* 0x000fe2000782c0ff */
[C---:B-1----:R-:W-:Y:S01]  /*89b0*/  @!P6 IMAD R128, R78.reuse, 0x1520, R22 ;  /* 0x000015204e80e824 */ /* 0x042fe200078e0216 */
[----:B------:R-:W-:Y:S01]  /*89c0*/  @!P6 MOV R129, 0x4 ;  /* 0x000000040081e802 */ /* 0x000fe20000000f00 */
[C---:B------:R-:W-:Y:S01]  /*89d0*/  @!P5 IMAD R215, R78.reuse, 0x1520, R68 ;  /* 0x000015204ed7d824 */ /* 0x040fe200078e0244 */
[----:B------:R-:W-:Y:S01]  /*89e0*/  @!P5 MOV R218, 0x4 ;  /* 0x0000000400dad802 */ /* 0x000fe20000000f00 */
[----:B------:R-:W-:Y:S01]  /*89f0*/  @!P2 IMAD R130, R78, 0x1520, R19 ;  /* 0x000015204e82a824 */ /* 0x000fe200078e0213 */
[----:B------:R-:W-:Y:S01]  /*8a00*/  ISETP.NE.AND P4, PT, R177, RZ, PT ;  /* 0x000000ffb100720c */ /* 0x000fe20003f85270 */
[----:B------:R-:W-:Y:S01]  /*8a10*/  @!P2 IMAD.MOV.U32 R131, RZ, RZ, 0x4 ;  /* 0x00000004ff83a424 */ /* 0x000fe200078e00ff */
[----:B------:R-:W-:Y:S01]  /*8a20*/  MOV R177, RZ ;  /* 0x000000ff00b17202 */ /* 0x000fe20000000f00 */
[----:B------:R-:W-:Y:S01]  /*8a30*/  @!P6 IMAD.WIDE R128, R128, R129, c[0x0][0x160] ;  /* 0x000058008080e625 */ /* 0x000fe200078e0281 */
[----:B------:R-:W-:-:S03]  /*8a40*/  MOV R202, RZ ;  /* 0x000000ff00ca7202 */ /* 0x000fc60000000f00 */
[----:B0-----:R-:W-:Y:S01]  /*8a50*/  @!P5 IMAD.WIDE R122, R215, R218, c[0x0][0x160] ;  /* 0x00005800d77ad625 */ /* 0x001fe200078e02da */
[----:B------:R0:W4:Y:S03]  /*8a60*/  @!P6 LDG.E.CONSTANT R201, [R128.64] ;  /* 0x0000000480c9e981 */ /* 0x000126000c1e9900 */
[----:B------:R-:W-:Y:S01]  /*8a70*/  @!P2 IMAD.WIDE R130, R130, R131, c[0x0][0x160] ;  /* 0x000058008282a625 */ /* 0x000fe200078e0283 */
[----:B------:R1:W4:Y:S01]  /*8a80*/  @!P5 LDG.E.CONSTANT R177, [R122.64] ;  /* 0x000000047ab1d981 */ /* 0x000322000c1e9900 */
[C---:B------:R-:W-:Y:S02]  /*8a90*/  LOP3.LUT P5, RZ, R31.reuse, 0x10, RZ, 0xc0, !PT ;  /* 0x000000101fff7812 */ /* 0x040fe400078ac0ff */
[C---:B------:R-:W-:Y:S01]  /*8aa0*/  @!P3 IMAD R216, R78.reuse, 0x1520, R72 ;  /* 0x000015204ed8b824 */ /* 0x040fe200078e0248 */
[----:B------:R1:W4:Y:S01]  /*8ab0*/  @!P2 LDG.E.CONSTANT R202, [R130.64] ;  /* 0x0000000482caa981 */ /* 0x000322000c1e9900 */
[C---:B------:R-:W-:Y:S01]  /*8ac0*/  LOP3.LUT P2, RZ, R31.reuse, 0x40, RZ, 0xc0, !PT ;  /* 0x000000401fff7812 */ /* 0x040fe2000784c0ff */
[----:B------:R-:W-:Y:S01]  /*8ad0*/  @!P3 IMAD.MOV.U32 R219, RZ, RZ, 0x4 ;  /* 0x00000004ffdbb424 */ /* 0x000fe200078e00ff */
[----:B0-----:R-:W-:Y:S01]  /*8ae0*/  @P0 MOV R129, 0x4 ;  /* 0x0000000400810802 */ /* 0x001fe20000000f00 */
[C---:B------:R-:W-:Y:S01]  /*8af0*/  @P0 IMAD R128, R78.reuse, 0x1520, R17 ;  /* 0x000015204e800824 */ /* 0x040fe200078e0211 */
[----:B------:R-:W-:Y:S01]  /*8b00*/  @!P1 MOV R226, 0x4 ;  /* 0x0000000400e29802 */ /* 0x000fe20000000f00 */
[----:B------:R-:W-:Y:S01]  /*8b10*/  @!P1 IMAD R215, R78, 0x1520, R25 ;  /* 0x000015204ed79824 */ /* 0x000fe200078e0219 */
[----:B------:R-:W-:Y:S01]  /*8b20*/  MOV R209, RZ ;  /* 0x000000ff00d17202 */ /* 0x000fe20000000f00 */
[----:B------:R-:W-:Y:S01]  /*8b30*/  @!P3 IMAD.WIDE R124, R216, R219, c[0x0][0x160] ;  /* 0x00005800d87cb625 */ /* 0x000fe200078e02db */
[----:B------:R-:W-:-:S02]  /*8b40*/  LOP3.LUT P6, RZ, R31, 0x20, RZ, 0xc0, !PT ;  /* 0x000000201fff7812 */ /* 0x000fc400078cc0ff */
[----:B------:R-:W-:Y:S01]  /*8b50*/  MOV R224, RZ ;  /* 0x000000ff00e07202 */ /* 0x000fe20000000f00 */
[----:B------:R-:W-:Y:S01]  /*8b60*/  @P0 IMAD.WIDE R128, R128, R129, c[0x0][0x160] ;  /* 0x0000580080800625 */ /* 0x000fe200078e0281 */
[----:B------:R0:W4:Y:S03]  /*8b70*/  @!P3 LDG.E.CONSTANT R209, [R124.64] ;  /* 0x000000047cd1b981 */ /* 0x000126000c1e9900 */
[----:B-1----:R-:W-:Y:S01]  /*8b80*/  @!P1 IMAD.WIDE R122, R215, R226, c[0x0][0x160] ;  /* 0x00005800d77a9625 */ /* 0x002fe200078e02e2 */
[----:B------:R1:W4:Y:S01]  /*8b90*/  @P0 LDG.E.CONSTANT R211, [R128.64] ;  /* 0x0000000480d30981 */ /* 0x000322000c1e9900 */
[C---:B------:R-:W-:Y:S02]  /*8ba0*/  LOP3.LUT P3, RZ, R31.reuse, 0x8, RZ, 0xc0, !PT ;  /* 0x000000081fff7812 */ /* 0x040fe4000786c0ff */
[----:B------:R-:W-:Y:S01]  /*8bb0*/  LOP3.LUT P0, RZ, R31, 0x40000000, RZ, 0xc0, !PT ;  /* 0x400000001fff7812 */ /* 0x000fe2000780c0ff */
[----:B------:R0:W4:Y:S01]  /*8bc0*/  @!P1 LDG.E.CONSTANT R224, [R122.64] ;  /* 0x000000047ae09981 */ /* 0x000122000c1e9900 */
[----:B------:R-:W-:Y:S01]  /*8bd0*/  ISETP.NE.AND P1, PT, R221, RZ, PT ;  /* 0x000000ffdd00720c */ /* 0x000fe20003f25270 */
[----:B------:R-:W-:-:S02]  /*8be0*/  @!P4 IMAD R130, R78, 0x1520, R5 ;  /* 0x000015204e82c824 */ /* 0x000fc400078e0205 */
[----:B------:R-:W-:Y:S01]  /*8bf0*/  @!P4 IMAD.MOV.U32 R131, RZ, RZ, 0x4 ;  /* 0x00000004ff83c424 */ /* 0x000fe200078e00ff */
[----:B-1----:R-:W-:Y:S01]  /*8c00*/  @!P5 MOV R129, 0x4 ;  /* 0x000000040081d802 */ /* 0x002fe20000000f00 */
[C---:B------:R-:W-:Y:S02]  /*8c10*/  @!P2 IMAD R217, R78.reuse, 0x1520, R74 ;  /* 0x000015204ed9a824 */ /* 0x040fe400078e024a */
[----:B------:R-:W-:Y:S02]  /*8c20*/  @!P2 IMAD.MOV.U32 R228, RZ, RZ, 0x4 ;  /* 0x00000004ffe4a424 */ /* 0x000fe400078e00ff */
[----:B------:R-:W-:Y:S01]  /*8c30*/  @!P5 IMAD R128, R78, 0x1520, R20 ;  /* 0x000015204e80d824 */ /* 0x000fe200078e0214 */
[----:B------:R-:W-:Y:S01]  /*8c40*/  MOV R212, RZ ;  /* 0x000000ff00d47202 */ /* 0x000fe20000000f00 */
[----:B------:R-:W-:Y:S01]  /*8c50*/  IMAD.MOV.U32 R218, RZ, RZ, RZ ;  /* 0x000000ffffda7224 */ /* 0x000fe200078e00ff */
[----:B------:R-:W-:Y:S01]  /*8c60*/  MOV R222, RZ ;  /* 0x000000ff00de7202 */ /* 0x000fe20000000f00 */
[----:B------:R-:W-:Y:S01]  /*8c70*/  @!P4 IMAD.WIDE R130, R130, R131, c[0x0][0x160] ;  /* 0x000058008282c625 */ /* 0x000fe200078e0283 */
[----:B------:R-:W-:-:S03]  /*8c80*/  @!P6 MOV R230, 0x4 ;  /* 0x0000000400e6e802 */ /* 0x000fc60000000f00 */
[----:B0-----:R-:W-:Y:S01]  /*8c90*/  @!P2 IMAD.WIDE R124, R217, R228, c[0x0][0x160] ;  /* 0x00005800d97ca625 */ /* 0x001fe200078e02e4 */
[----:B------:R-:W-:Y:S01]  /*8ca0*/  MOV R220, RZ ;  /* 0x000000ff00dc7202 */ /* 0x000fe20000000f00 */
[----:B------:R0:W4:Y:S02]  /*8cb0*/  @!P4 LDG.E.CONSTANT R212, [R130.64] ;  /* 0x0000000482d4c981 */ /* 0x000124000c1e9900 */
[----:B------:R-:W-:-:S04]  /*8cc0*/  @!P5 IMAD.WIDE R128, R128, R129, c[0x0][0x160] ;  /* 0x000058008080d625 */ /* 0x000fc800078e0281 */
[C---:B------:R-:W-:Y:S01]  /*8cd0*/  @!P6 IMAD R219, R78.reuse, 0x1520, R23 ;  /* 0x000015204edbe824 */ /* 0x040fe200078e0217 */
[----:B------:R1:W4:Y:S01]  /*8ce0*/  @!P2 LDG.E.CONSTANT R222, [R124.64] ;  /* 0x000000047cdea981 */ /* 0x000322000c1e9900 */
[----:B------:R-:W-:Y:S02]  /*8cf0*/  ISETP.NE.AND P2, PT, R159, RZ, PT ;  /* 0x000000ff9f00720c */ /* 0x000fe40003f45270 */
[----:B------:R-:W-:Y:S01]  /*8d00*/  @!P6 IMAD.WIDE R126, R219, R230, c[0x0][0x160] ;  /* 0x00005800db7ee625 */ /* 0x000fe200078e02e6 */
[----:B------:R1:W4:Y:S01]  /*8d10*/  @!P5 LDG.E.CONSTANT R218, [R128.64] ;  /* 0x0000000480dad981 */ /* 0x000322000c1e9900 */
[----:B0-----:R-:W-:Y:S02]  /*8d20*/  @!P3 MOV R131, 0x4 ;  /* 0x000000040083b802 */ /* 0x001fe40000000f00 */
[----:B------:R-:W-:Y:S01]  /*8d30*/  @P0 MOV R238, 0x4 ;  /* 0x0000000400ee0802 */ /* 0x000fe20000000f00 */
[----:B------:R-:W-:Y:S01]  /*8d40*/  @!P3 IMAD R130, R78, 0x1520, R69 ;  /* 0x000015204e82b824 */ /* 0x000fe200078e0245 */
[----:B------:R-:W-:Y:S01]  /*8d50*/  ISETP.GT.U32.AND P5, PT, R26, 0xc, PT ;  /* 0x0000000c1a00780c */ /* 0x000fe20003fa4070 */
[C---:B------:R-:W-:Y:S01]  /*8d60*/  @P1 IMAD R159, R78.reuse, 0x1520, R13 ;  /* 0x000015204e9f1824 */ /* 0x040fe200078e020d */
[----:B------:R-:W-:Y:S01]  /*8d70*/  MOV R216, RZ ;  /* 0x000000ff00d87202 */ /* 0x000fe20000000f00 */
[----:B------:R-:W-:Y:S01]  /*8d80*/  @P1 IMAD.MOV.U32 R236, RZ, RZ, 0x4 ;  /* 0x00000004ffec1424 */ /* 0x000fe200078e00ff */
[----:B------:R0:W4:Y:S01]  /*8d90*/  @!P6 LDG.E.CONSTANT R220, [R126.64] ;  /* 0x000000047edce981 */ /* 0x000122000c1e9900 */
[----:B------:R-:W-:Y:S01]  /*8da0*/  @P0 IMAD R215, R78, 0x1520, R8 ;  /* 0x000015204ed70824 */ /* 0x000fe200078e0208 */
[----:B------:R-:W-:Y:S01]  /*8db0*/  MOV R226, RZ ;  /* 0x000000ff00e27202 */ /* 0x000fe20000000f00 */
[----:B------:R-:W-:Y:S01]  /*8dc0*/  @!P3 IMAD.WIDE R130, R130, R131, c[0x0][0x160] ;  /* 0x000058008282b625 */ /* 0x000fe200078e0283 */
[----:B------:R-:W-:-:S02]  /*8dd0*/  MOV R232, RZ ;  /* 0x000000ff00e87202 */ /* 0x000fc40000000f00 */
[----:B------:R-:W-:Y:S01]  /*8de0*/  LOP3.LUT P6, RZ, R31, 0x8000000, RZ, 0xc0, !PT ;  /* 0x080000001fff7812 */ /* 0x000fe200078cc0ff */
[----:B-1----:R-:W-:Y:S01]  /*8df0*/  @P1 IMAD.WIDE R124, R159, R236, c[0x0][0x160] ;  /* 0x000058009f7c1625 */ /* 0x002fe200078e02ec */
[----:B------:R1:W4:Y:S03]  /*8e00*/  @!P3 LDG.E.CONSTANT R216, [R130.64] ;  /* 0x0000000482d8b981 */ /* 0x000326000c1e9900 */
[----:B0-----:R-:W-:Y:S01]  /*8e10*/  @P0 IMAD.WIDE R126, R215, R238, c[0x0][0x160] ;  /* 0x00005800d77e0625 */ /* 0x001fe200078e02ee */
[----:B------:R0:W4:Y:S01]  /*8e20*/  @P1 LDG.E.CONSTANT R226, [R124.64] ;  /* 0x000000047ce21981 */ /* 0x000122000c1e9900 */
[----:B------:R-:W-:Y:S02]  /*8e30*/  P2R R221, PR, RZ, 0x40 ;  /* 0x00000040ffdd7803 */ /* 0x000fe40000000000 */
[C---:B------:R-:W-:Y:S01]  /*8e40*/  LOP3.LUT P3, RZ, R31.reuse, 0x4, RZ, 0xc0, !PT ;  /* 0x000000041fff7812 */ /* 0x040fe2000786c0ff */
[----:B------:R0:W4:Y:S01]  /*8e50*/  @P0 LDG.E.CONSTANT R232, [R126.64] ;  /* 0x000000047ee80981 */ /* 0x000122000c1e9900 */
[----:B------:R-:W-:-:S02]  /*8e60*/  LOP3.LUT P0, RZ, R31, 0x2, RZ, 0xc0, !PT ;  /* 0x000000021fff7812 */ /* 0x000fc4000780c0ff */
[C---:B------:R-:W-:Y:S02]  /*8e70*/  LOP3.LUT P1, RZ, R31.reuse, 0x1, RZ, 0xc0, !PT ;  /* 0x000000011fff7812 */ /* 0x040fe4000782c0ff */
[----:B------:R-:W-:Y:S01]  /*8e80*/  LOP3.LUT P6, RZ, R31, 0x20000000, RZ, 0xc0, !PT ;  /* 0x200000001fff7812 */ /* 0x000fe200078cc0ff */
[C---:B------:R-:W-:Y:S01]  /*8e90*/  @!P2 IMAD R217, R78.reuse, 0x1520, R6 ;  /* 0x000015204ed9a824 */ /* 0x040fe200078e0206 */
[----:B------:R-:W-:Y:S01]  /*8ea0*/  @!P2 MOV R128, 0x4 ;  /* 0x000000040080a802 */ /* 0x000fe20000000f00 */
[----:B-1----:R-:W-:Y:S01]  /*8eb0*/  @!P5 IMAD R130, R78, 0x1520, R156 ;  /* 0x000015204e82d824 */ /* 0x002fe200078e029c */
[----:B------:R-:W-:Y:S02]  /*8ec0*/  @!P5 MOV R131, 0x4 ;  /* 0x000000040083d802 */ /* 0x000fe40000000f00 */
[----:B------:R-:W-:Y:S01]  /*8ed0*/  MOV R228, RZ ;  /* 0x000000ff00e47202 */ /* 0x000fe20000000f00 */
[----:B------:R-:W-:Y:S01]  /*8ee0*/  @!P2 IMAD.WIDE R128, R217, R128, c[0x0][0x160] ;  /* 0x00005800d980a625 */ /* 0x000fe200078e0280 */
[----:B------:R-:W-:-:S03]  /*8ef0*/  MOV R234, RZ ;  /* 0x000000ff00ea7202 */ /* 0x000fc60000000f00 */
[----:B------:R-:W-:Y:S01]  /*8f00*/  @!P5 IMAD.WIDE R130, R130, R131, c[0x0][0x160] ;  /* 0x000058008282d625 */ /* 0x000fe200078e0283 */
[----:B------:R-:W-:Y:S02]  /*8f10*/  MOV R230, RZ ;  /* 0x000000ff00e67202 */ /* 0x000fe40000000f00 */
[----:B------:R1:W4:Y:S01]  /*8f20*/  @!P2 LDG.E.CONSTANT R234, [R128.64] ;  /* 0x0000000480eaa981 */ /* 0x000322000c1e9900 */
[----:B------:R-:W-:Y:S02]  /*8f30*/  @!P5 IMAD.MOV.U32 R123, RZ, RZ, 0x4 ;  /* 0x00000004ff7bd424 */ /* 0x000fe400078e00ff */
[----:B------:R-:W-:Y:S01]  /*8f40*/  @!P5 IMAD R122, R78, 0x1520, R193 ;  /* 0x000015204e7ad824 */ /* 0x000fe200078e02c1 */
[----:B------:R0:W4:Y:S01]  /*8f50*/  @!P5 LDG.E.CONSTANT R228, [R130.64] ;  /* 0x0000000482e4d981 */ /* 0x000122000c1e9900 */
[----:B------:R-:W-:Y:S02]  /*8f60*/  @P6 MOV R246, 0x4 ;  /* 0x0000000400f66802 */ /* 0x000fe40000000f00 */
[----:B------:R-:W-:Y:S01]  /*8f70*/  @!P5 IMAD.WIDE R122, R122, R123, c[0x0][0x160] ;  /* 0x000058007a7ad625 */ /* 0x000fe200078e027b */
[----:B------:R-:W-:-:S02]  /*8f80*/  @!P3 MOV R250, 0x4 ;  /* 0x0000000400fab802 */ /* 0x000fc40000000f00 */
[----:B-1----:R-:W-:Y:S01]  /*8f90*/  @!P0 MOV R129, 0x4 ;  /* 0x0000000400818802 */ /* 0x002fe20000000f00 */
[C---:B------:R-:W-:Y:S01]  /*8fa0*/  @P6 IMAD R159, R78.reuse, 0x1520, R16 ;  /* 0x000015204e9f6824 */ /* 0x040fe200078e0210 */
[----:B------:R1:W4:Y:S01]  /*8fb0*/  @!P5 LDG.E.CONSTANT R230, [R122.64] ;  /* 0x000000047ae6d981 */ /* 0x000322000c1e9900 */
[C---:B------:R-:W-:Y:S01]  /*8fc0*/  @!P3 IMAD R217, R78.reuse, 0x1520, R24 ;  /* 0x000015204ed9b824 */ /* 0x040fe200078e0218 */
[----:B0-----:R-:W-:Y:S01]  /*8fd0*/  @!P1 MOV R131, 0x4 ;  /* 0x0000000400839802 */ /* 0x001fe20000000f00 */
[C---:B------:R-:W-:Y:S02]  /*8fe0*/  @!P0 IMAD R128, R78.reuse, 0x1520, R76 ;  /* 0x000015204e808824 */ /* 0x040fe400078e024c */
[----:B------:R-:W-:Y:S01]  /*8ff0*/  @!P1 IMAD R130, R78, 0x1520, R21 ;  /* 0x000015204e829824 */ /* 0x000fe200078e0215 */
[----:B------:R-:W-:Y:S01]  /*9000*/  MOV R244, RZ ;  /* 0x000000ff00f47202 */ /* 0x000fe20000000f00 */
[----:B------:R-:W-:Y:S01]  /*9010*/  IMAD.MOV.U32 R238, RZ, RZ, RZ ;  /* 0x000000ffffee7224 */ /* 0x000fe200078e00ff */
[----:B------:R-:W-:Y:S01]  /*9020*/  MOV R240, RZ ;  /* 0x000000ff00f07202 */ /* 0x000fe20000000f00 */
[----:B------:R-:W-:Y:S01]  /*9030*/  @!P3 IMAD.WIDE R126, R217, R250, c[0x0][0x160] ;  /* 0x00005800d97eb625 */ /* 0x000fe200078e02fa */
[----:B------:R-:W-:-:S03]  /*9040*/  MOV R236, RZ ;  /* 0x000000ff00ec7202 */ /* 0x000fc60000000f00 */
[----:B-1----:R-:W-:Y:S01]  /*9050*/  @P6 IMAD.WIDE R122, R159, R246, c[0x0][0x160] ;  /* 0x000058009f7a6625 */ /* 0x002fe200078e02f6 */
[----:B------:R0:W4:Y:S03]  /*9060*/  @!P3 LDG.E.CONSTANT R240, [R126.64] ;  /* 0x000000047ef0b981 */ /* 0x000126000c1e9900 */
[----:B------:R-:W-:Y:S01]  /*9070*/  @!P0 IMAD.WIDE R128, R128, R129, c[0x0][0x160] ;  /* 0x0000580080808625 */ /* 0x000fe200078e0281 */
[----:B------:R1:W4:Y:S03]  /*9080*/  @P6 LDG.E.CONSTANT R244, [R122.64] ;  /* 0x000000047af46981 */ /* 0x000326000c1e9900 */
[----:B------:R-:W-:Y:S01]  /*9090*/  @!P1 IMAD.WIDE R130, R130, R131, c[0x0][0x160] ;  /* 0x0000580082829625 */ /* 0x000fe200078e0283 */
[----:B------:R0:W4:Y:S01]  /*90a0*/  @!P0 LDG.E.CONSTANT R238, [R128.64] ;  /* 0x0000000480ee8981 */ /* 0x000122000c1e9900 */
[----:B------:R-:W-:-:S02]  /*90b0*/  P2R R219, PR, RZ, 0x4 ;  /* 0x00000004ffdb7803 */ /* 0x000fc40000000000 */
[----:B------:R-:W-:Y:S01]  /*90c0*/  ISETP.NE.AND P6, PT, R221, RZ, PT ;  /* 0x000000ffdd00720c */ /* 0x000fe20003fc5270 */
[----:B------:R0:W4:Y:S01]  /*90d0*/  @!P1 LDG.E.CONSTANT R236, [R130.64] ;  /* 0x0000000482ec9981 */ /* 0x000122000c1e9900 */
[----:B------:R-:W-:Y:S02]  /*90e0*/  ISETP.NE.AND P3, PT, R149, RZ, PT ;  /* 0x000000ff9500720c */ /* 0x000fe40003f65270 */
[----:B------:R-:W-:Y:S02]  /*90f0*/  ISETP.NE.AND P0, PT, R139, RZ, PT ;  /* 0x000000ff8b00720c */ /* 0x000fe40003f05270 */
[----:B------:R-:W-:Y:S02]  /*9100*/  ISETP.NE.AND P1, PT, R138, RZ, PT ;  /* 0x000000ff8a00720c */ /* 0x000fe40003f25270 */
[----:B------:R-:W-:Y:S01]  /*9110*/  LOP3.LUT P2, RZ, R31, 0x10000000, RZ, 0xc0, !PT ;  /* 0x100000001fff7812 */ /* 0x000fe2000784c0ff */
[C---:B------:R-:W-:Y:S02]  /*9120*/  @!P4 IMAD R215, R78.reuse, 0x1520, R4 ;  /* 0x000015204ed7c824 */ /* 0x040fe400078e0204 */
[----:B------:R-:W-:Y:S01]  /*9130*/  @!P4 IMAD.MOV.U32 R248, RZ, RZ, 0x4 ;  /* 0x00000004fff8c424 */ /* 0x000fe200078e00ff */
[----:B------:R-:W-:Y:S01]  /*9140*/  MOV R242, RZ ;  /* 0x000000ff00f27202 */ /* 0x000fe20000000f00 */
[----:B0-----:R-:W-:Y:S01]  /*9150*/  @P6 IMAD R128, R78, 0x1520, R12 ;  /* 0x000015204e806824 */ /* 0x001fe200078e020c */
[----:B------:R-:W-:Y:S01]  /*9160*/  @P6 MOV R129, 0x4 ;  /* 0x0000000400816802 */ /* 0x000fe20000000f00 */
[----:B------:R-:W-:Y:S01]  /*9170*/  @!P4 IMAD.WIDE R124, R215, R248, c[0x0][0x160] ;  /* 0x00005800d77cc625 */ /* 0x000fe200078e02f8 */
[----:B------:R-:W-:-:S02]  /*9180*/  @!P3 MOV R131, 0x4 ;  /* 0x000000040083b802 */ /* 0x000fc40000000f00 */
[----:B------:R-:W-:Y:S01]  /*9190*/  @!P0 MOV R215, 0x4 ;  /* 0x0000000400d78802 */ /* 0x000fe20000000f00 */
[C---:B------:R-:W-:Y:S01]  /*91a0*/  @!P0 IMAD R139, R78.reuse, 0x1520, R18 ;  /* 0x000015204e8b8824 */ /* 0x040fe200078e0212 */
[----:B------:R-:W-:Y:S01]  /*91b0*/  @!P1 MOV R221, 0x4 ;  /* 0x0000000400dd9802 */ /* 0x000fe20000000f00 */
[C---:B------:R-:W-:Y:S01]  /*91c0*/  @P2 IMAD R149, R78.reuse, 0x1520, R15 ;  /* 0x000015204e952824 */ /* 0x040fe200078e020f */
[----:B------:R0:W4:Y:S01]  /*91d0*/  @!P4 LDG.E.CONSTANT R242, [R124.64] ;  /* 0x000000047cf2c981 */ /* 0x000122000c1e9900 */
[----:B------:R-:W-:Y:S02]  /*91e0*/  @P2 IMAD.MOV.U32 R217, RZ, RZ, 0x4 ;  /* 0x00000004ffd92424 */ /* 0x000fe400078e00ff */
[C---:B------:R-:W-:Y:S02]  /*91f0*/  @!P1 IMAD R159, R78.reuse, 0x1520, R70 ;  /* 0x000015204e9f9824 */ /* 0x040fe400078e0246 */
[----:B------:R-:W-:Y:S01]  /*9200*/  @!P3 IMAD R130, R78, 0x1520, R73 ;  /* 0x000015204e82b824 */ /* 0x000fe200078e0249 */
[----:B------:R-:W-:Y:S01]  /*9210*/  MOV R138, RZ ;  /* 0x000000ff008a7202 */ /* 0x000fe20000000f00 */
[----:B------:R-:W-:Y:S01]  /*9220*/  IMAD.MOV.U32 R250, RZ, RZ, RZ ;  /* 0x000000fffffa7224 */ /* 0x000fe200078e00ff */
[----:B------:R-:W-:Y:S01]  /*9230*/  MOV R246, RZ ;  /* 0x000000ff00f67202 */ /* 0x000fe20000000f00 */
[----:B-1----:R-:W-:Y:S01]  /*9240*/  @!P0 IMAD.WIDE R122, R139, R215, c[0x0][0x160] ;  /* 0x000058008b7a8625 */ /* 0x002fe200078e02d7 */
[----:B------:R-:W-:-:S02]  /*9250*/  MOV R248, RZ ;  /* 0x000000ff00f87202 */ /* 0x000fc40000000f00 */
[----:B------:R-:W-:Y:S01]  /*9260*/  MOV R252, RZ ;  /* 0x000000ff00fc7202 */ /* 0x000fe20000000f00 */
[----:B0-----:R-:W-:Y:S01]  /*9270*/  @P2 IMAD.WIDE R124, R149, R217, c[0x0][0x160] ;  /* 0x00005800957c2625 */ /* 0x001fe200078e02d9 */
[----:B------:R-:W4:Y:S03]  /*9280*/  @!P0 LDG.E.CONSTANT R138, [R122.64] ;  /* 0x000000047a8a8981 */ /* 0x000f26000c1e9900 */
[----:B------:R-:W-:Y:S01]  /*9290*/  @!P1 IMAD.WIDE R126, R159, R221, c[0x0][0x160] ;  /* 0x000058009f7e9625 */ /* 0x000fe200078e02dd */
[----:B------:R-:W4:Y:S03]  /*92a0*/  @P2 LDG.E.CONSTANT R246, [R124.64] ;  /* 0x000000047cf62981 */ /* 0x000f26000c1e9900 */
[----:B------:R-:W-:Y:S01]  /*92b0*/  @P6 IMAD.WIDE R128, R128, R129, c[0x0][0x160] ;  /* 0x0000580080806625 */ /* 0x000fe200078e0281 */
[----:B------:R-:W4:Y:S03]  /*92c0*/  @!P1 LDG.E.CONSTANT R248, [R126.64] ;  /* 0x000000047ef89981 */ /* 0x000f26000c1e9900 */
[----:B------:R-:W-:Y:S01]  /*92d0*/  @!P3 IMAD.WIDE R130, R130, R131, c[0x0][0x160] ;  /* 0x000058008282b625 */ /* 0x000fe200078e0283 */
[----:B------:R-:W4:Y:S04]  /*92e0*/  @P6 LDG.E.CONSTANT R250, [R128.64] ;  /* 0x0000000480fa6981 */ /* 0x000f28000c1e9900 */
[----:B------:R-:W4:Y:S04]  /*92f0*/  @!P3 LDG.E.CONSTANT R252, [R130.64] ;  /* 0x0000000482fcb981 */ /* 0x000f28000c1e9900 */
[----:B--2---:R0:W-:Y:S04]  /*9300*/  STS [R63.X4+0xb60], R117 ;  /* 0x000b60753f007388 */ /* 0x0041e80000004800 */
[----:B---3--:R0:W-:Y:S04]  /*9310*/  STS [R63.X4+0x23c0], R118 ;  /* 0x0023c0763f007388 */ /* 0x0081e80000004800 */
[----:B------:R0:W-:Y:S04]  /*9320*/  STS [R63.X4+0x3c20], R119 ;  /* 0x003c20773f007388 */ /* 0x0001e80000004800 */
[----:B------:R0:W-:Y:S04]  /*9330*/  STS [R63.X4+0x11e0], R120 ;  /* 0x0011e0783f007388 */ /* 0x0001e80000004800 */
[----:B------:R0:W-:Y:S04]  /*9340*/  STS [R63.X4+0x2be0], R121 ;  /* 0x002be0793f007388 */ /* 0x0001e80000004800 */
[----:B----4-:R0:W-:Y:S04]  /*9350*/  STS [R63.X4+0x4100], R132 ;  /* 0x004100843f007388 */ /* 0x0101e80000004800 */
[----:B------:R0:W-:Y:S04]  /*9360*/  STS [R63.X4], R171 ;  /* 0x000000ab3f007388 */ /* 0x0001e80000004800 */
[----:B------:R0:W-:Y:S04]  /*9370*/  STS [R63.X4+0x1a0], R150 ;  /* 0x0001a0963f007388 */ /* 0x0001e80000004800 */
        /* <DEDUP_REMOVED lines=54> */
[----:B------:R0:W-:Y:S01]  /*96e0*/  STS [R63.X4+0x64c0], R236 ;  /* 0x0064c0ec3f007388 */ /* 0x0001e20000004800 */
[----:B------:R-:W-:-:S03]  /*96f0*/  ISETP.GT.AND P6, PT, R63, 0x17, PT ;  /* 0x000000173f00780c */ /* 0x000fc60003fc4270 */
[----:B------:R0:W-:Y:S04]  /*9700*/  STS [R63.X4+0x5ca0], R242 ;  /* 0x005ca0f23f007388 */ /* 0x0001e80000004800 */
[----:B------:R0:W-:Y:S04]  /*9710*/  STS [R63.X4+0x6800], R138 ;  /* 0x0068008a3f007388 */ /* 0x0001e80000004800 */
[----:B------:R0:W-:Y:S04]  /*9720*/  STS [R63.X4+0x69a0], R246 ;  /* 0x0069a0f63f007388 */ /* 0x0001e80000004800 */
[----:B------:R0:W-:Y:S04]  /*9730*/  STS [R63.X4+0x6b40], R248 ;  /* 0x006b40f83f007388 */ /* 0x0001e80000004800 */
[----:B------:R0:W-:Y:S04]  /*9740*/  STS [R63.X4+0x6ce0], R250 ;  /* 0x006ce0fa3f007388 */ /* 0x0001e80000004800 */
[----:B------:R0:W-:Y:S01]  /*9750*/  STS [R63.X4+0x6e80], R252 ;  /* 0x006e80fc3f007388 */ /* 0x0001e20000004800 */
[----:B------:R-:W-:Y:S01]  /*9760*/  BSSY B0, `(.L_x_0) ;  /* 0x000000d000007945 */ /* 0x000fe20003800000 */
[----:B------:R-:W-:Y:S01]  /*9770*/  ISETP.NE.AND P2, PT, R219, RZ, PT ;  /* 0x000000ffdb00720c */ /* 0x000fe20003f45270 */
[----:B------:R-:W-:-:S07]  /*9780*/  @P6 BRA `(.L_x_1) ;  /* 0x000000a000006947 */ /* 0x000fce0003800000 */
[----:B------:R-:W-:Y:S01]  /*9790*/  ISETP.GT.OR P5, PT, R63, 0x8, P5 ;  /* 0x000000083f00780c */ /* 0x000fe20002fa4670 */
[----:B------:R-:W-:Y:S01]  /*97a0*/  BSSY B1, `(.L_x_2) ;  /* 0x0000007000017945 */ /* 0x000fe20003800000 */
[----:B0-----:R-:W-:-:S11]  /*97b0*/  MOV R118, RZ ;  /* 0x000000ff00767202 */ /* 0x001fd60000000f00 */
[----:B------:R-:W-:Y:S05]  /*97c0*/  @P5 BRA `(.L_x_3) ;  /* 0x0000004000005947 */ /* 0x000fea0003800000 */
[----:B------:R-:W-:Y:S01]  /*97d0*/  HFMA2.MMA R119, -RZ, RZ, 0, 2.384185791015625e-07 ;  /* 0x00000004ff777435 */ /* 0x000fe200000001ff */
[----:B------:R-:W-:-:S09]  /*97e0*/  IMAD R118, R78, 0x1520, R77 ;  /* 0x000015204e767824 */ /* 0x000fd200078e024d */
[----:B------:R-:W-:-:S06]  /*97f0*/  IMAD.WIDE R118, R118, R119, c[0x0][0x160] ;  /* 0x0000580076767625 */ /* 0x000fcc00078e0277 */
[----:B------:R0:W5:Y:S02]  /*9800*/  LDG.E.CONSTANT R118, [R118.64] ;  /* 0x0000000476767981 */ /* 0x000164000c1e9900 */
.L_x_3:
[----:B------:R-:W-:Y:S05]  /*9810*/  BSYNC B1 ;  /* 0x0000000000017941 */ /* 0x000fea0003800000 */
.L_x_2:
[----:B-----5:R1:W-:Y:S02]  /*9820*/  STS [R63.X4+0x7020], R118 ;  /* 0x007020763f007388 */ /* 0x0203e40000004800 */
.L_x_1:
[----:B------:R-:W-:Y:S05]  /*9830*/  BSYNC B0 ;  /* 0x0000000000007941 */ /* 0x000fea0003800000 */
.L_x_0:
[----:B------:R-:W-:Y:S01]  /*9840*/  ISETP.GT.AND P5, PT, R63, 0x1f, PT ;  /* 0x0000001f3f00780c */ /* 0x000fe20003fa4270 */
[----:B0-----:R-:W-:-:S12]  /*9850*/  IMAD.MOV.U32 R117, RZ, RZ, 0x4 ;  /* 0x00000004ff757424 */ /* 0x001fd800078e00ff */
[----:B-1----:R-:W-:-:S04]  /*9860*/  @!P5 IMAD R118, R78, 0x120, R47 ;  /* 0x000001204e76d824 */ /* 0x002fc800078e022f */
[----:B------:R-:W-:-:S05]  /*9870*/  @!P5 IMAD.WIDE R118, R118, R117, c[0x0][0x168] ;  /* 0x00005a007676d625 */ /* 0x000fca00078e0275 */
[----:B------:R0:W2:Y:S01]  /*9880*/  @!P5 LDG.E.CONSTANT R134, [R118.64] ;  /* 0x000000047686d981 */ /* 0x0000a2000c1e9900 */
[C---:B------:R-:W-:Y:S02]  /*9890*/  IMAD R120, R78.reuse, 0x120, R33 ;  /* 0x000001204e787824 */ /* 0x040fe400078e0221 */
[C---:B-----5:R-:W-:Y:S01]  /*98a0*/  IMAD R122, R78.reuse, 0x120, R62 ;  /* 0x000001204e7a7824 */ /* 0x060fe200078e023e */
[----:B------:R-:W1:Y:S01]  /*98b0*/  S2R R129, SR_CTAID.X ;  /* 0x0000000000817919 */ /* 0x000e620000002500 */
[C---:B------:R-:W-:Y:S02]  /*98c0*/  IMAD R124, R78.reuse, 0x120, R44 ;  /* 0x000001204e7c7824 */ /* 0x040fe400078e022c */
[----:B------:R-:W-:Y:S02]  /*98d0*/  IMAD R126, R78, 0x120, R58 ;  /* 0x000001204e7e7824 */ /* 0x000fe400078e023a */
[----:B0-----:R-:W-:-:S04]  /*98e0*/  IMAD.WIDE R118, R120, R117, c[0x0][0x168] ;  /* 0x00005a0078767625 */ /* 0x001fc800078e0275 */
[-C--:B------:R-:W-:Y:S01]  /*98f0*/  IMAD.WIDE R120, R122, R117.reuse, c[0x0][0x168] ;  /* 0x00005a007a787625 */ /* 0x080fe200078e0275 */
[----:B------:R0:W3:Y:S03]  /*9900*/  LDG.E.CONSTANT R128, [R118.64] ;  /* 0x0000000476807981 */ /* 0x0000e6000c1e9900 */
[C---:B------:R-:W-:Y:S01]  /*9910*/  IMAD R122, R78.reuse, 0x120, R60 ;  /* 0x000001204e7a7824 */ /* 0x040fe200078e023c */
[----:B------:R4:W3:Y:S01]  /*9920*/  LDG.E.CONSTANT R130, [R120.64] ;  /* 0x0000000478827981 */ /* 0x0008e2000c1e9900 */
[----:B------:R-:W-:Y:S02]  /*9930*/  IMAD R132, R78, 0x120, R56 ;  /* 0x000001204e847824 */ /* 0x000fe400078e0238 */
[----:B0-----:R-:W-:-:S04]  /*9940*/  IMAD.WIDE R118, R122, R117, c[0x0][0x168] ;  /* 0x00005a007a767625 */ /* 0x001fc800078e0275 */
[----:B----4-:R-:W-:-:S04]  /*9950*/  IMAD.WIDE R120, R124, R117, c[0x0][0x168] ;  /* 0x00005a007c787625 */ /* 0x010fc800078e0275 */
[----:B------:R-:W-:-:S04]  /*9960*/  IMAD.WIDE R122, R126, R117, c[0x0][0x168] ;  /* 0x00005a007e7a7625 */ /* 0x000fc800078e0275 */
[----:B------:R-:W-:Y:S01]  /*9970*/  IMAD.WIDE R124, R132, R117, c[0x0][0x168] ;  /* 0x00005a00847c7625 */ /* 0x000fe200078e0275 */
[----:B------:R0:W4:Y:S03]  /*9980*/  LDG.E.CONSTANT R136, [R122.64] ;  /* 0x000000047a887981 */ /* 0x000126000c1e9900 */
[C---:B------:R-:W-:Y:S01]  /*9990*/  IMAD R144, R78.reuse, 0x120, R54 ;  /* 0x000001204e907824 */ /* 0x040fe200078e0236 */
[----:B------:R1:W3:Y:S01]  /*99a0*/  LDG.E.CONSTANT R132, [R118.64] ;  /* 0x0000000476847981 */ /* 0x0002e2000c1e9900 */
[C---:B------:R-:W-:Y:S02]  /*99b0*/  IMAD R146, R78.reuse, 0x120, R53 ;  /* 0x000001204e927824 */ /* 0x040fe400078e0235 */
[C---:B------:R-:W-:Y:S01]  /*99c0*/  IMAD R150, R78.reuse, 0x120, R41 ;  /* 0x000001204e967824 */ /* 0x040fe200078e0229 */
[----:B------:R1:W3:Y:S01]  /*99d0*/  LDG.E.CONSTANT R138, [R124.64] ;  /* 0x000000047c8a7981 */ /* 0x0002e2000c1e9900 */
[----:B------:R-:W-:-:S02]  /*99e0*/  IMAD R152, R78, 0x120, R105 ;  /* 0x000001204e987824 */ /* 0x000fc400078e0269 */
[----:B------:R-:W-:Y:S02]  /*99f0*/  IMAD R154, R78, 0x120, R40 ;  /* 0x000001204e9a7824 */ /* 0x000fe400078e0228 */
[----:B0-----:R-:W-:-:S04]  /*9a00*/  IMAD.WIDE R122, R150, R117, c[0x0][0x168] ;  /* 0x00005a00967a7625 */ /* 0x001fc800078e0275 */
[-C--:B-1----:R-:W-:Y:S01]  /*9a10*/  IMAD.WIDE R118, R144, R117.reuse, c[0x0][0x168] ;  /* 0x00005a0090767625 */ /* 0x082fe200078e0275 */
[----:B------:R0:W3:Y:S03]  /*9a20*/  LDG.E.CONSTANT R150, [R122.64] ;  /* 0x000000047a967981 */ /* 0x0000e6000c1e9900 */
[----:B------:R-:W-:Y:S01]  /*9a30*/  IMAD.WIDE R124, R152, R117, c[0x0][0x168] ;  /* 0x00005a00987c7625 */ /* 0x000fe200078e0275 */
[----:B------:R1:W3:Y:S03]  /*9a40*/  LDG.E.CONSTANT R144, [R118.64] ;  /* 0x0000000476907981 */ /* 0x0002e6000c1e9900 */
[C---:B------:R-:W-:Y:S01]  /*9a50*/  IMAD R160, R78.reuse, 0x120, R106 ;  /* 0x000001204ea07824 */ /* 0x040fe200078e026a */
[----:B------:R0:W3:Y:S01]  /*9a60*/  LDG.E.CONSTANT R152, [R124.64] ;  /* 0x000000047c987981 */ /* 0x0000e2000c1e9900 */
[----:B------:R-:W-:-:S02]  /*9a70*/  IMAD R162, R78, 0x120, R116 ;  /* 0x000001204ea27824 */ /* 0x000fc400078e0274 */
[C---:B------:R-:W-:Y:S02]  /*9a80*/  IMAD R164, R78.reuse, 0x120, R39 ;  /* 0x000001204ea47824 */ /* 0x040fe400078e0227 */
[C---:B------:R-:W-:Y:S02]  /*9a90*/  IMAD R172, R78.reuse, 0x120, R52 ;  /* 0x000001204eac7824 */ /* 0x040fe400078e0234 */
[----:B------:R-:W-:Y:S02]  /*9aa0*/  IMAD R174, R78, 0x120, R51 ;  /* 0x000001204eae7824 */ /* 0x000fe400078e0233 */
[----:B-1----:R-:W-:-:S04]  /*9ab0*/  IMAD.WIDE R118, R160, R117, c[0x0][0x168] ;  /* 0x00005a00a0767625 */ /* 0x002fc800078e0275 */
[-C--:B0-----:R-:W-:Y:S01]  /*9ac0*/  IMAD.WIDE R122, R164, R117.reuse, c[0x0][0x168] ;  /* 0x00005a00a47a7625 */ /* 0x081fe200078e0275 */
        /* <DEDUP_REMOVED lines=21> */
[----:B0-----:R-:W-:-:S04]  /*9c20*/  IMAD.WIDE R118, R198, R117, c[0x0][0x168] ;  /* 0x00005a00c6767625 */ /* 0x001fc800078e0275 */
[----:B-1----:R-:W-:-:S04]  /*9c30*/  IMAD.WIDE R122, R202, R117, c[0x0][0x168] ;  /* 0x00005a00ca7a7625 */ /* 0x002fc800078e0275 */
[----:B------:R-:W-:Y:S02]  /*9c40*/  IMAD.WIDE R124, R210, R117, c[0x0][0x168] ;  /* 0x00005a00d27c7625 */ /* 0x000fe400078e0275 */
[----:B------:R0:W3:Y:S02]  /*9c50*/  LDG.E.CONSTANT R210, [R122.64] ;  /* 0x000000047ad27981 */ /* 0x0000e4000c1e9900 */
[C---:B------:R-:W-:Y:S02]  /*9c60*/  IMAD R216, R78.reuse, 0x120, R110 ;  /* 0x000001204ed87824 */ /* 0x040fe400078e026e */
[C---:B------:R-:W-:Y:S01]  /*9c70*/  IMAD R218, R78.reuse, 0x120, R111 ;  /* 0x000001204eda7824 */ /* 0x040fe200078e026f */
[----:B------:R1:W3:Y:S01]  /*9c80*/  LDG.E.CONSTANT R212, [R124.64] ;  /* 0x000000047cd47981 */ /* 0x0002e2000c1e9900 */
[C---:B------:R-:W-:Y:S02]  /*9c90*/  IMAD R220, R78.reuse, 0x120, R35 ;  /* 0x000001204edc7824 */ /* 0x040fe400078e0223 */
[----:B------:R-:W-:-:S02]  /*9ca0*/  IMAD R222, R78, 0x120, R112 ;  /* 0x000001204ede7824 */ /* 0x000fc400078e0270 */
[----:B------:R-:W-:Y:S02]  /*9cb0*/  IMAD R224, R78, 0x120, R113 ;  /* 0x000001204ee07824 */ /* 0x000fe400078e0271 */
[----:B0-----:R-:W-:-:S04]  /*9cc0*/  IMAD.WIDE R122, R220, R117, c[0x0][0x168] ;  /* 0x00005a00dc7a7625 */ /* 0x001fc800078e0275 */
[----:B-1----:R-:W-:Y:S01]  /*9cd0*/  IMAD.WIDE R124, R222, R117, c[0x0][0x168] ;  /* 0x00005a00de7c7625 */ /* 0x002fe200078e0275 */
[----:B------:R0:W4:Y:S03]  /*9ce0*/  LDG.E.CONSTANT R220, [R122.64] ;  /* 0x000000047adc7981 */ /* 0x000126000c1e9900 */
[C---:B------:R-:W-:Y:S01]  /*9cf0*/  IMAD R226, R78.reuse, 0x120, R34 ;  /* 0x000001204ee27824 */ /* 0x040fe200078e0222 */
[----:B------:R1:W4:Y:S01]  /*9d00*/  LDG.E.CONSTANT R222, [R124.64] ;  /* 0x000000047cde7981 */ /* 0x000322000c1e9900 */
[C---:B------:R-:W-:Y:S02]  /*9d10*/  IMAD R228, R78.reuse, 0x120, R114 ;  /* 0x000001204ee47824 */ /* 0x040fe400078e0272 */
        /* <DEDUP_REMOVED lines=13> */
[----:B-1----:R-:W-:Y:S02]  /*9df0*/  IMAD.WIDE R124, R244, R117, c[0x0][0x168] ;  /* 0x00005a00f47c7625 */ /* 0x002fe400078e0275 */
[----:B------:R-:W4:Y:S04]  /*9e00*/  LDG.E.CONSTANT R122, [R122.64] ;  /* 0x000000047a7a7981 */ /* 0x000f28000c1e9900 */
[----:B------:R-:W4:Y:S04]  /*9e10*/  LDG.E.CONSTANT R124, [R124.64] ;  /* 0x000000047c7c7981 */ /* 0x000f28000c1e9900 */
[----:B--2---:R0:W-:Y:S02]  /*9e20*/  @!P5 STS [R63.X4+0xb800], R134 ;  /* 0x00b800863f00d388 */ /* 0x0041e40000004800 */
[----:B0-----:R-:W-:-:S04]  /*9e30*/  IMAD R134, R78, 0x120, R42 ;  /* 0x000001204e867824 */ /* 0x001fc800078e022a */
[-C--:B------:R-:W-:Y:S02]  /*9e40*/  IMAD.WIDE R126, R134, R117.reuse, c[0x0][0x168] ;  /* 0x00005a00867e7625 */ /* 0x080fe400078e0275 */
[----:B------:R0:W2:Y:S04]  /*9e50*/  LDG.E.CONSTANT R134, [R120.64] ;  /* 0x0000000478867981 */ /* 0x0000a8000c1e9900 */
[----:B------:R1:W2:Y:S01]  /*9e60*/  LDG.E.CONSTANT R142, [R126.64] ;  /* 0x000000047e8e7981 */ /* 0x0002a2000c1e9900 */
[----:B0-----:R-:W-:-:S04]  /*9e70*/  IMAD.WIDE R120, R146, R117, c[0x0][0x168] ;  /* 0x00005a0092787625 */ /* 0x001fc800078e0275 */
[-C--:B-1----:R-:W-:Y:S01]  /*9e80*/  IMAD.WIDE R126, R154, R117.reuse, c[0x0][0x168] ;  /* 0x00005a009a7e7625 */ /* 0x082fe200078e0275 */
        /* <DEDUP_REMOVED lines=10> */
[----:B0-----:R-:W-:-:S03]  /*9f30*/  IMAD.WIDE R120, R200, R117, c[0x0][0x168] ;  /* 0x00005a00c8787625 */ /* 0x001fc600078e0275 */
[----:B------:R0:W2:Y:S01]  /*9f40*/  LDG.E.CONSTANT R200, [R118.64] ;  /* 0x0000000476c87981 */ /* 0x0000a2000c1e9900 */
[----:B-1----:R-:W-:-:S03]  /*9f50*/  IMAD.WIDE R126, R192, R117, c[0x0][0x168] ;  /* 0x00005a00c07e7625 */ /* 0x002fc600078e0275 */
[----:B------:R1:W2:Y:S04]  /*9f60*/  LDG.E.CONSTANT R202, [R120.64] ;  /* 0x0000000478ca7981 */ /* 0x0002a8000c1e9900 */
[----:B------:R1:W2:Y:S01]  /*9f70*/  LDG.E.CONSTANT R192, [R126.64] ;  /* 0x000000047ec07981 */ /* 0x0002a2000c1e9900 */
[----:B0-----:R-:W-:-:S03]  /*9f80*/  IMAD.WIDE R118, R216, R117, c[0x0][0x168] ;  /* 0x00005a00d8767625 */ /* 0x001fc600078e0275 */
[----:B------:R0:W2:Y:S01]  /*9f90*/  LDG.E.CONSTANT R198, [R126.64+0x1a0] ;  /* 0x0001a0047ec67981 */ /* 0x0000a2000c1e9900 */
[----:B-1----:R-:W-:-:S03]  /*9fa0*/  IMAD.WIDE R120, R218, R117, c[0x0][0x168] ;  /* 0x00005a00da787625 */ /* 0x002fc600078e0275 */
[----:B------:R0:W2:Y:S04]  /*9fb0*/  LDG.E.CONSTANT R232, [R126.64+0xea00] ;  /* 0x00ea00047ee87981 */ /* 0x0000a8000c1e9900 */
[----:B------:R1:W2:Y:S04]  /*9fc0*/  LDG.E.CONSTANT R216, [R118.64] ;  /* 0x0000000476d87981 */ /* 0x0002a8000c1e9900 */
[----:B------:R1:W2:Y:S01]  /*9fd0*/  LDG.E.CONSTANT R218, [R120.64] ;  /* 0x0000000478da7981 */ /* 0x0002a2000c1e9900 */
[----:B0-----:R-:W-:-:S04]  /*9fe0*/  IMAD.WIDE R126, R224, R117, c[0x0][0x168] ;  /* 0x00005a00e07e7625 */ /* 0x001fc800078e0275 */
[-C--:B-1----:R-:W-:Y:S01]  /*9ff0*/  IMAD.WIDE R118, R226, R117.reuse, c[0x0][0x168] ;  /* 0x00005a00e2767625 */ /* 0x082fe200078e0275 */
[----:B------:R0:W2:Y:S03]  /*a000*/  LDG.E.CONSTANT R224, [R126.64] ;  /* 0x000000047ee07981 */ /* 0x0000a6000c1e9900 */
[-C--:B------:R-:W-:Y:S01]  /*a010*/  IMAD.WIDE R120, R228, R117.reuse, c[0x0][0x168] ;  /* 0x00005a00e4787625 */ /* 0x080fe200078e0275 */
[----:B------:R1:W2:Y:S04]  /*a020*/  LDG.E.CONSTANT R226, [R118.64] ;  /* 0x0000000476e27981 */ /* 0x0002a8000c1e9900 */
[----:B------:R1:W2:Y:S01]  /*a030*/  LDG.E.CONSTANT R228, [R120.64] ;  /* 0x0000000478e47981 */ /* 0x0002a2000c1e9900 */
[----:B0-----:R-:W-:-:S04]  /*a040*/  IMAD.WIDE R126, R236, R117, c[0x0][0x168] ;  /* 0x00005a00ec7e7625 */ /* 0x001fc800078e0275 */
[-C--:B-1----:R-:W-:Y:S01]  /*a050*/  IMAD.WIDE R118, R238, R117.reuse, c[0x0][0x168] ;  /* 0x00005a00ee767625 */ /* 0x082fe200078e0275 */
[----:B------:R0:W2:Y:S03]  /*a060*/  LDG.E.CONSTANT R236, [R126.64] ;  /* 0x000000047eec7981 */ /* 0x0000a6000c1e9900 */
[-C--:B------:R-:W-:Y:S02]  /*a070*/  IMAD.WIDE R120, R240, R117.reuse, c[0x0][0x168] ;  /* 0x00005a00f0787625 */ /* 0x080fe400078e0275 */
[----:B------:R-:W2:Y:S04]  /*a080*/  LDG.E.CONSTANT R118, [R118.64] ;  /* 0x0000000476767981 */ /* 0x000ea8000c1e9900 */
[----:B------:R-:W2:Y:S01]  /*a090*/  LDG.E.CONSTANT R120, [R120.64] ;  /* 0x0000000478787981 */ /* 0x000ea2000c1e9900 */
[----:B0-----:R-:W-:-:S06]  /*a0a0*/  IMAD.WIDE R126, R246, R117, c[0x0][0x168] ;  /* 0x00005a00f67e7625 */ /* 0x001fcc00078e0275 */
[----:B------:R0:W2:Y:S04]  /*a0b0*/  LDG.E.CONSTANT R126, [R126.64] ;  /* 0x000000047e7e7981 */ /* 0x0000a8000c1e9900 */
[----:B---3--:R-:W-:Y:S04]  /*a0c0*/  STS [R63.X4+0x73c0], R128 ;  /* 0x0073c0803f007388 */ /* 0x008fe80000004800 */
[----:B------:R-:W-:Y:S04]  /*a0d0*/  STS [R63.X4+0x7560], R130 ;  /* 0x007560823f007388 */ /* 0x000fe80000004800 */
[----:B------:R-:W-:Y:S04]  /*a0e0*/  STS [R63.X4+0x7700], R132 ;  /* 0x007700843f007388 */ /* 0x000fe80000004800 */
[----:B----4-:R-:W-:Y:S04]  /*a0f0*/  STS [R63.X4+0x7a40], R136 ;  /* 0x007a40883f007388 */ /* 0x010fe80000004800 */
[----:B------:R-:W-:Y:S04]  /*a100*/  STS [R63.X4+0x7be0], R138 ;  /* 0x007be08a3f007388 */ /* 0x000fe80000004800 */
        /* <DEDUP_REMOVED lines=16> */
[----:B------:R-:W-:Y:S01]  /*a210*/  STS [R63.X4+0xb4c0], R124 ;  /* 0x00b4c07c3f007388 */ /* 0x000fe20000004800 */
[----:B0-----:R-:W-:-:S03]  /*a220*/  MOV R127, RZ ;  /* 0x000000ff007f7202 */ /* 0x001fc60000000f00 */
[----:B--2---:R-:W-:Y:S04]  /*a230*/  STS [R63.X4+0x78a0], R134 ;  /* 0x0078a0863f007388 */ /* 0x004fe80000004800 */
        /* <DEDUP_REMOVED lines=21> */
[----:B------:R-:W-:Y:S06]  /*a390*/  BAR.SYNC 0x0 ;  /* 0x0000000000007b1d */ /* 0x000fec0000000000 */
.L_x_5:
[----:B------:R-:W-:Y:S01]  /*a3a0*/  LEA R128, R46, R127, 0x5 ;  /* 0x0000007f2e807211 */ /* 0x000fe200078e28ff */
[C---:B------:R-:W-:Y:S01]  /*a3b0*/  IMAD R126, R127.reuse, 0x1e, R214 ;  /* 0x0000001e7f7e7824 */ /* 0x040fe200078e02d6 */
[----:B------:R-:W-:-:S03]  /*a3c0*/  IADD3 R127, R127, 0x1, RZ ;  /* 0x000000017f7f7810 */ /* 0x000fc60007ffe0ff */
[----:B------:R-:W-:Y:S01]  /*a3d0*/  IMAD R126, R126, 0xf, RZ ;  /* 0x0000000f7e7e7824 */ /* 0x000fe200078e02ff */
[----:B------:R-:W-:Y:S01]  /*a3e0*/  ISETP.NE.AND P5, PT, R127, 0x10, PT ;  /* 0x000000107f00780c */ /* 0x000fe20003fa5270 */
[----:B------:R-:W-:-:S03]  /*a3f0*/  IMAD R128, R128, 0x12, RZ ;  /* 0x0000001280807824 */ /* 0x000fc600078e02ff */
[----:B------:R-:W-:Y:S04]  /*a400*/  LDS R129, [R126.X4] ;  /* 0x000000007e817984 */ /* 0x000fe80000004800 */
[----:B------:R-:W0:Y:S04]  /*a410*/  LDS.64 R120, [R128.X4+0x7500] ;  /* 0x0075000080787984 */ /* 0x000e280000004a00 */
[----:B------:R-:W1:Y:S04]  /*a420*/  LDS.64 R118, [R128.X4+0x7080] ;  /* 0x0070800080767984 */ /* 0x000e680000004a00 */
[----:B------:R-:W2:Y:S04]  /*a430*/  LDS R131, [R126.X4+0x4] ;  /* 0x000004007e837984 */ /* 0x000ea80000004800 */
[----:B------:R-:W3:Y:S04]  /*a440*/  LDS R133, [R126.X4+0x8] ;  /* 0x000008007e857984 */ /* 0x000ee80000004800 */
[----:B------:R-:W4:Y:S04]  /*a450*/  LDS R135, [R126.X4+0xc] ;  /* 0x00000c007e877984 */ /* 0x000f280000004800 */
[----:B------:R-:W5:Y:S04]  /*a460*/  LDS.64 R122, [R128.X4+0x7088] ;  /* 0x00708800807a7984 */ /* 0x000f680000004a00 */
[----:B------:R-:W5:Y:S04]  /*a470*/  LDS.64 R124, [R128.X4+0x7508] ;  /* 0x00750800807c7984 */ /* 0x000f680000004a00 */
[----:B------:R-:W5:Y:S04]  /*a480*/  LDS R139, [R126.X4+0x10] ;  /* 0x000010007e8b7984 */ /* 0x000f680000004800 */
[----:B------:R-:W5:Y:S04]  /*a490*/  LDS R143, [R126.X4+0x14] ;  /* 0x000014007e8f7984 */ /* 0x000f680000004800 */
[----:B------:R-:W5:Y:S01]  /*a4a0*/  LDS R145, [R126.X4+0x18] ;  /* 0x000018007e917984 */ /* 0x000f620000004800 */
[----:B0-----:R-:W-:-:S03]  /*a4b0*/  FFMA R132, R129, R120, R91 ;  /* 0x0000007881847223 */ /* 0x001fc6000000005b */
[----:B------:R-:W-:Y:S01]  /*a4c0*/  LDS R174, [R126.X4+0x44] ;  /* 0x000044007eae7984 */ /* 0x000fe20000004800 */
[----:B-1----:R-:W-:-:S03]  /*a4d0*/  FFMA R104, R118, R129, R104 ;  /* 0x0000008176687223 */ /* 0x002fc60000000068 */
[----:B------:R-:W0:Y:S01]  /*a4e0*/  LDS R91, [R126.X4+0x1c] ;  /* 0x00001c007e5b7984 */ /* 0x000e220000004800 */
[----:B--2---:R-:W-:-:S03]  /*a4f0*/  FFMA R130, R118, R131, R103 ;  /* 0x0000008376827223 */ /* 0x004fc60000000067 */
[----:B------:R-:W-:Y:S01]  /*a500*/  LDS R178, [R126.X4+0x48] ;  /* 0x000048007eb27984 */ /* 0x000fe20000004800 */
[CC--:B------:R-:W-:Y:S02]  /*a510*/  FFMA R90, R131.reuse, R120.reuse, R90 ;  /* 0x00000078835a7223 */ /* 0x0c0fe4000000005a */
[C---:B------:R-:W-:Y:S01]  /*a520*/  FFMA R129, R131.reuse, R119, R104 ;  /* 0x0000007783817223 */ /* 0x040fe20000000068 */
[----:B------:R-:W1:Y:S01]  /*a530*/  LDS R103, [R126.X4+0x20] ;  /* 0x000020007e677984 */ /* 0x000e620000004800 */
[----:B------:R-:W-:Y:S02]  /*a540*/  FFMA R131, R131, R121, R132 ;  /* 0x0000007983837223 */ /* 0x000fe40000000084 */
[C---:B---3--:R-:W-:Y:S01]  /*a550*/  FFMA R132, R133.reuse, R120, R89 ;  /* 0x0000007885847223 */ /* 0x048fe20000000059 */
[----:B------:R-:W-:Y:S01]  /*a560*/  LDS R180, [R126.X4+0x4c] ;  /* 0x00004c007eb47984 */ /* 0x000fe20000004800 */
[C---:B------:R-:W-:Y:S02]  /*a570*/  FFMA R104, R118.reuse, R133, R102 ;  /* 0x0000008576687223 */ /* 0x040fe40000000066 */
[----:B------:R-:W-:Y:S01]  /*a580*/  FFMA R89, R133, R119, R130 ;  /* 0x0000007785597223 */ /* 0x000fe20000000082 */
[----:B------:R-:W-:Y:S01]  /*a590*/  LDS R182, [R126.X4+0x50] ;  /* 0x000050007eb67984 */ /* 0x000fe20000004800 */
[----:B----4-:R-:W-:-:S02]  /*a5a0*/  FFMA R130, R118, R135, R101 ;  /* 0x0000008776827223 */ /* 0x010fc40000000065 */
[----:B------:R-:W-:Y:S02]  /*a5b0*/  FFMA R134, R133, R121, R90 ;  /* 0x0000007985867223 */ /* 0x000fe4000000005a */
[C---:B------:R-:W-:Y:S02]  /*a5c0*/  FFMA R101, R135.reuse, R119, R104 ;  /* 0x0000007787657223 */ /* 0x040fe40000000068 */
[C---:B------:R-:W-:Y:S02]  /*a5d0*/  FFMA R88, R135.reuse, R120, R88 ;  /* 0x0000007887587223 */ /* 0x040fe40000000058 */
[-C--:B-----5:R-:W-:Y:S02]  /*a5e0*/  FFMA R136, R135, R122.reuse, R89 ;  /* 0x0000007a87887223 */ /* 0x0a0fe40000000059 */
[----:B------:R-:W2:Y:S01]  /*a5f0*/  LDS R89, [R126.X4+0x24] ;  /* 0x000024007e597984 */ /* 0x000ea20000004800 */
[----:B------:R-:W-:Y:S02]  /*a600*/  FFMA R90, R133, R122, R129 ;  /* 0x0000007a855a7223 */ /* 0x000fe40000000081 */
[----:B------:R-:W-:-:S02]  /*a610*/  FFMA R146, R135, R124, R134 ;  /* 0x0000007c87927223 */ /* 0x000fc40000000086 */
[C---:B------:R-:W-:Y:S02]  /*a620*/  FFMA R129, R139.reuse, R121, R88 ;  /* 0x000000798b817223 */ /* 0x040fe40000000058 */
[----:B------:R-:W-:Y:S02]  /*a630*/  FFMA R134, R139, R122, R101 ;  /* 0x0000007a8b867223 */ /* 0x000fe40000000065 */
[----:B------:R-:W3:Y:S01]  /*a640*/  LDS R101, [R126.X4+0x28] ;  /* 0x000028007e657984 */ /* 0x000ee20000004800 */
[C---:B------:R-:W-:Y:S02]  /*a650*/  FFMA R88, R118.reuse, R143, R99 ;  /* 0x0000008f76587223 */ /* 0x040fe40000000063 */
[----:B------:R-:W-:Y:S01]  /*a660*/  FFMA R100, R118, R139, R100 ;  /* 0x0000008b76647223 */ /* 0x000fe20000000064 */
[----:B------:R-:W4:Y:S01]  /*a670*/  LDS R99, [R126.X4+0x2c] ;  /* 0x00002c007e637984 */ /* 0x000f220000004800 */
[----:B------:R-:W-:Y:S02]  /*a680*/  FFMA R152, R143, R124, R129 ;  /* 0x0000007c8f987223 */ /* 0x000fe40000000081 */
[----:B------:R-:W-:Y:S01]  /*a690*/  FFMA R132, R135, R121, R132 ;  /* 0x0000007987847223 */ /* 0x000fe20000000084 */
[----:B------:R-:W5:Y:S01]  /*a6a0*/  LDS R129, [R126.X4+0x30] ;  /* 0x000030007e817984 */ /* 0x000f620000004800 */
[----:B------:R-:W-:-:S02]  /*a6b0*/  FFMA R104, R139, R120, R87 ;  /* 0x000000788b687223 */ /* 0x000fc40000000057 */
[-C--:B------:R-:W-:Y:S01]  /*a6c0*/  FFMA R130, R139, R119.reuse, R130 ;  /* 0x000000778b827223 */ /* 0x080fe20000000082 */
[----:B------:R-:W-:Y:S01]  /*a6d0*/  LDS R135, [R126.X4+0x94] ;  /* 0x000094007e877984 */ /* 0x000fe20000004800 */
[CC--:B------:R-:W-:Y:S02]  /*a6e0*/  FFMA R86, R143.reuse, R120.reuse, R86 ;  /* 0x000000788f567223 */ /* 0x0c0fe40000000056 */
[----:B------:R-:W-:Y:S02]  /*a6f0*/  FFMA R87, R143, R119, R100 ;  /* 0x000000778f577223 */ /* 0x000fe40000000064 */
[----:B------:R-:W-:Y:S02]  /*a700*/  FFMA R98, R118, R145, R98 ;  /* 0x0000009176627223 */ /* 0x000fe40000000062 */
[----:B------:R-:W-:Y:S02]  /*a710*/  FFMA R100, R145, R120, R85 ;  /* 0x0000007891647223 */ /* 0x000fe40000000055 */
[----:B------:R-:W-:-:S02]  /*a720*/  FFMA R150, R139, R124, R132 ;  /* 0x0000007c8b967223 */ /* 0x000fc40000000084 */
[C---:B------:R-:W-:Y:S01]  /*a730*/  FFMA R132, R143.reuse, R122, R130 ;  /* 0x0000007a8f847223 */ /* 0x040fe20000000082 */
[----:B------:R-:W-:Y:S01]  /*a740*/  LDS R139, [R126.X4+0x98] ;  /* 0x000098007e8b7984 */ /* 0x000fe20000004800 */
[-C--:B------:R-:W-:Y:S02]  /*a750*/  FFMA R104, R143, R121.reuse, R104 ;  /* 0x000000798f687223 */ /* 0x080fe40000000068 */
[----:B------:R-:W-:Y:S01]  /*a760*/  FFMA R130, R145, R121, R86 ;  /* 0x0000007991827223 */ /* 0x000fe20000000056 */
[----:B------:R-:W-:Y:S01]  /*a770*/  LDS R143, [R126.X4+0x80] ;  /* 0x000080007e8f7984 */ /* 0x000fe20000004800 */
[----:B0-----:R-:W-:Y:S02]  /*a780*/  FFMA R86, R118, R91, R97 ;  /* 0x0000005b76567223 */ /* 0x001fe40000000061 */
[C---:B------:R-:W-:Y:S01]  /*a790*/  FFMA R84, R91.reuse, R120, R84 ;  /* 0x000000785b547223 */ /* 0x040fe20000000054 */
[----:B------:R-:W0:Y:S01]  /*a7a0*/  LDS R97, [R126.X4+0x34] ;  /* 0x000034007e617984 */ /* 0x000e220000004800 */
[----:B------:R-:W-:-:S02]  /*a7b0*/  FFMA R85, R91, R119, R98 ;  /* 0x000000775b557223 */ /* 0x000fc40000000062 */
[----:B------:R-:W-:Y:S02]  /*a7c0*/  FFMA R100, R91, R121, R100 ;  /* 0x000000795b647223 */ /* 0x000fe40000000064 */
[-C--:B------:R-:W-:Y:S02]  /*a7d0*/  FFMA R154, R145, R124.reuse, R104 ;  /* 0x0000007c919a7223 */ /* 0x080fe40000000068 */
[----:B------:R-:W-:Y:S02]  /*a7e0*/  FFMA R160, R91, R124, R130 ;  /* 0x0000007c5ba07223 */ /* 0x000fe40000000082 */
[C---:B-1----:R-:W-:Y:S02]  /*a7f0*/  FFMA R98, R103.reuse, R120, R83 ;  /* 0x0000007867627223 */ /* 0x042fe40000000053 */
[----:B------:R-:W-:Y:S02]  /*a800*/  FFMA R96, R118, R103, R96 ;  /* 0x0000006776607223 */ /* 0x000fe40000000060 */
[----:B------:R-:W-:-:S02]  /*a810*/  FFMA R83, R103, R119, R86 ;  /* 0x0000007767537223 */ /* 0x000fc40000000056 */
[C---:B------:R-:W-:Y:S02]  /*a820*/  FFMA R104, R103.reuse, R121, R84 ;  /* 0x0000007967687223 */ /* 0x040fe40000000054 */
[C---:B------:R-:W-:Y:S02]  /*a830*/  FFMA R130, R103.reuse, R122, R85 ;  /* 0x0000007a67827223 */ /* 0x040fe40000000055 */
[-C--:B------:R-:W-:Y:S01]  /*a840*/  FFMA R162, R103, R124.reuse, R100 ;  /* 0x0000007c67a27223 */ /* 0x080fe20000000064 */
[----:B------:R-:W-:Y:S01]  /*a850*/  LDS.64 R84, [R128.X4+0x7090] ;  /* 0x0070900080547984 */ /* 0x000fe20000004a00 */
[----:B------:R-:W-:Y:S02]  /*a860*/  FFMA R102, R133, R124, R131 ;  /* 0x0000007c85667223 */ /* 0x000fe40000000083 */
[----:B------:R-:W-:Y:S01]  /*a870*/  FFMA R138, R145, R122, R87 ;  /* 0x0000007a918a7223 */ /* 0x000fe20000000057 */
[----:B------:R-:W1:Y:S01]  /*a880*/  LDS R103, [R126.X4+0x3c] ;  /* 0x00003c007e677984 */ /* 0x000e620000004800 */
[----:B--2---:R-:W-:-:S02]  /*a890*/  FFMA R82, R89, R120, R82 ;  /* 0x0000007859527223 */ /* 0x004fc40000000052 */
[----:B------:R-:W-:Y:S01]  /*a8a0*/  FFMA R88, R145, R119, R88 ;  /* 0x0000007791587223 */ /* 0x000fe20000000058 */
[----:B------:R-:W2:Y:S01]  /*a8b0*/  LDS R133, [R126.X4+0x40] ;  /* 0x000040007e857984 */ /* 0x000ea20000004800 */
[-C--:B------:R-:W-:Y:S02]  /*a8c0*/  FFMA R144, R89, R122.reuse, R83 ;  /* 0x0000007a59907223 */ /* 0x080fe40000000053 */
[----:B---3--:R-:W-:Y:S01]  /*a8d0*/  FFMA R83, R101, R121, R82 ;  /* 0x0000007965537223 */ /* 0x008fe20000000052 */
[----:B------:R-:W3:Y:S01]  /*a8e0*/  LDS.64 R86, [R128.X4+0x7510] ;  /* 0x0075100080567984 */ /* 0x000ee20000004a00 */
[----:B----4-:R-:W-:Y:S02]  /*a8f0*/  FFMA R82, R118, R99, R93 ;  /* 0x0000006376527223 */ /* 0x010fe4000000005d */
[----:B------:R-:W-:Y:S01]  /*a900*/  FFMA R142, R91, R122, R88 ;  /* 0x0000007a5b8e7223 */ /* 0x000fe20000000058 */
[----:B------:R-:W-:Y:S01]  /*a910*/  LDS R131, [R126.X4+0x38] ;  /* 0x000038007e837984 */ /* 0x000fe20000004800 */
[----:B------:R-:W-:-:S02]  /*a920*/  FFMA R91, R89, R119, R96 ;  /* 0x00000077595b7223 */ /* 0x000fc40000000060 */
[-C--:B------:R-:W-:Y:S02]  /*a930*/  FFMA R96, R101, R120.reuse, R81 ;  /* 0x0000007865607223 */ /* 0x080fe40000000051 */
[-C--:B------:R-:W-:Y:S02]  /*a940*/  FFMA R80, R99, R120.reuse, R80 ;  /* 0x0000007863507223 */ /* 0x080fe40000000050 */
[C---:B-----5:R-:W-:Y:S02]  /*a950*/  FFMA R120, R129.reuse, R120, R79 ;  /* 0x0000007881787223 */ /* 0x060fe4000000004f */
[C---:B------:R-:W-:Y:S02]  /*a960*/  FFMA R79, R129.reuse, R119, R82 ;  /* 0x00000077814f7223 */ /* 0x040fe40000000052 */
[----:B------:R-:W4:Y:S01]  /*a970*/  LDS R82, [R126.X4+0x54] ;  /* 0x000054007e527984 */ /* 0x000f220000004800 */
[-C--:B------:R-:W-:Y:S02]  /*a980*/  FFMA R80, R129, R121.reuse, R80 ;  /* 0x0000007981507223 */ /* 0x080fe40000000050 */
[----:B------:R-:W-:-:S02]  /*a990*/  FFMA R98, R89, R121, R98 ;  /* 0x0000007959627223 */ /* 0x000fc40000000062 */
[-C--:B0-----:R-:W-:Y:S02]  /*a9a0*/  FFMA R100, R97, R124.reuse, R80 ;  /* 0x0000007c61647223 */ /* 0x081fe40000000050 */
[----:B------:R-:W0:Y:S01]  /*a9b0*/  LDS R80, [R126.X4+0x58] ;  /* 0x000058007e507984 */ /* 0x000e220000004800 */
[----:B------:R-:W-:Y:S02]  /*a9c0*/  FFMA R172, R101, R124, R98 ;  /* 0x0000007c65ac7223 */ /* 0x000fe40000000062 */
[----:B------:R-:W-:Y:S02]  /*a9d0*/  FFMA R98, R97, R122, R79 ;  /* 0x0000007a61627223 */ /* 0x000fe4000000004f */
[C---:B------:R-:W-:Y:S02]  /*a9e0*/  FFMA R88, R118.reuse, R89, R95 ;  /* 0x0000005976587223 */ /* 0x040fe4000000005f */
[----:B------:R-:W-:Y:S02]  /*a9f0*/  FFMA R94, R118, R101, R94 ;  /* 0x00000065765e7223 */ /* 0x000fe4000000005e */
[----:B------:R-:W-:-:S02]  /*aa00*/  FFMA R164, R89, R124, R104 ;  /* 0x0000007c59a47223 */ /* 0x000fc40000000068 */
[C---:B-1----:R-:W-:Y:S02]  /*aa10*/  FFMA R79, R103.reuse, R123, R90 ;  /* 0x0000007b674f7223 */ /* 0x042fe4000000005a */
[----:B------:R-:W1:Y:S01]  /*aa20*/  LDS R90, [R126.X4+0x5c] ;  /* 0x00005c007e5a7984 */ /* 0x000e620000004800 */
[----:B------:R-:W-:Y:S02]  /*aa30*/  FFMA R102, R103, R125, R102 ;  /* 0x0000007d67667223 */ /* 0x000fe40000000066 */
[----:B------:R-:W-:Y:S02]  /*aa40*/  FFMA R118, R118, R129, R92 ;  /* 0x0000008176767223 */ /* 0x000fe4000000005c */
[----:B--2---:R-:W-:Y:S02]  /*aa50*/  FFMA R89, R133, R125, R146 ;  /* 0x0000007d85597223 */ /* 0x004fe40000000092 */
[C---:B------:R-:W-:Y:S02]  /*aa60*/  FFMA R88, R101.reuse, R119, R88 ;  /* 0x0000007765587223 */ /* 0x040fe40000000058 */
[----:B------:R-:W-:-:S02]  /*aa70*/  FFMA R104, R101, R122, R91 ;  /* 0x0000007a65687223 */ /* 0x000fc4000000005b */
[C---:B------:R-:W-:Y:S02]  /*aa80*/  FFMA R81, R99.reuse, R119, R94 ;  /* 0x0000007763517223 */ /* 0x040fe4000000005e */
[----:B------:R-:W-:Y:S02]  /*aa90*/  FFMA R96, R99, R121, R96 ;  /* 0x0000007963607223 */ /* 0x000fe40000000060 */
[----:B---3--:R-:W-:Y:S02]  /*aaa0*/  FFMA R102, R133, R86, R102 ;  /* 0x0000005685667223 */ /* 0x008fe40000000066 */
[C---:B------:R-:W-:Y:S02]  /*aab0*/  FFMA R119, R97.reuse, R119, R118 ;  /* 0x0000007761777223 */ /* 0x040fe40000000076 */
[----:B------:R-:W-:Y:S02]  /*aac0*/  FFMA R121, R97, R121, R120 ;  /* 0x0000007961797223 */ /* 0x000fe40000000078 */
[----:B------:R-:W-:-:S02]  /*aad0*/  FFMA R91, R174, R125, R150 ;  /* 0x0000007dae5b7223 */ /* 0x000fc40000000096 */
[CC--:B------:R-:W-:Y:S01]  /*aae0*/  FFMA R97, R174.reuse, R86.reuse, R89 ;  /* 0x00000056ae617223 */ /* 0x0c0fe20000000059 */
[----:B------:R-:W-:Y:S01]  /*aaf0*/  LDS R150, [R126.X4+0x74] ;  /* 0x000074007e967984 */ /* 0x000fe20000004800 */
[----:B------:R-:W-:Y:S02]  /*ab00*/  FFMA R89, R174, R87, R102 ;  /* 0x00000057ae597223 */ /* 0x000fe40000000066 */
[C---:B------:R-:W-:Y:S02]  /*ab10*/  FFMA R102, R178.reuse, R86, R91 ;  /* 0x00000056b2667223 */ /* 0x040fe4000000005b */
[----:B------:R-:W-:Y:S02]  /*ab20*/  FFMA R94, R99, R124, R83 ;  /* 0x0000007c635e7223 */ /* 0x000fe40000000053 */
[----:B------:R-:W-:Y:S02]  /*ab30*/  FFMA R92, R129, R122, R81 ;  /* 0x0000007a815c7223 */ /* 0x000fe40000000051 */
[----:B------:R-:W-:-:S02]  /*ab40*/  FFMA R95, R178, R125, R152 ;  /* 0x0000007db25f7223 */ /* 0x000fc40000000098 */
[----:B------:R-:W-:Y:S02]  /*ab50*/  FFMA R91, R178, R87, R97 ;  /* 0x00000057b25b7223 */ /* 0x000fe40000000061 */
[-C--:B------:R-:W-:Y:S02]  /*ab60*/  FFMA R81, R133, R123.reuse, R136 ;  /* 0x0000007b85517223 */ /* 0x080fe40000000088 */
[----:B------:R-:W-:Y:S02]  /*ab70*/  FFMA R83, R174, R123, R134 ;  /* 0x0000007bae537223 */ /* 0x000fe40000000086 */
[C---:B------:R-:W-:Y:S02]  /*ab80*/  FFMA R97, R180.reuse, R125, R154 ;  /* 0x0000007db4617223 */ /* 0x040fe4000000009a */
[----:B------:R-:W-:Y:S02]  /*ab90*/  FFMA R88, R99, R122, R88 ;  /* 0x0000007a63587223 */ /* 0x000fe40000000058 */
[----:B------:R-:W-:-:S02]  /*aba0*/  FFMA R118, R180, R86, R95 ;  /* 0x00000056b4767223 */ /* 0x000fc4000000005f */
[-C--:B------:R-:W-:Y:S02]  /*abb0*/  FFMA R93, R174, R84.reuse, R81 ;  /* 0x00000054ae5d7223 */ /* 0x080fe40000000051 */
[----:B------:R-:W-:Y:S02]  /*abc0*/  FFMA R99, R178, R84, R83 ;  /* 0x00000054b2637223 */ /* 0x000fe40000000053 */
[----:B------:R-:W-:Y:S02]  /*abd0*/  FFMA R95, R180, R87, R102 ;  /* 0x00000057b45f7223 */ /* 0x000fe40000000066 */
[----:B------:R-:W-:Y:S01]  /*abe0*/  FFMA R120, R182, R86, R97 ;  /* 0x00000056b6787223 */ /* 0x000fe20000000061 */
[----:B------:R-:W2:Y:S01]  /*abf0*/  LDS R102, [R126.X4+0x60] ;  /* 0x000060007e667984 */ /* 0x000ea20000004800 */
[-C--:B------:R-:W-:Y:S02]  /*ac00*/  FFMA R81, R178, R123.reuse, R132 ;  /* 0x0000007bb2517223 */ /* 0x080fe40000000084 */
[----:B------:R-:W-:Y:S01]  /*ac10*/  FFMA R83, R180, R123, R138 ;  /* 0x0000007bb4537223 */ /* 0x000fe2000000008a */
[----:B------:R-:W-:Y:S01]  /*ac20*/  LDS R132, [R126.X4+0x70] ;  /* 0x000070007e847984 */ /* 0x000fe20000004800 */
[----:B------:R-:W-:-:S02]  /*ac30*/  FFMA R97, R182, R87, R118 ;  /* 0x00000057b6617223 */ /* 0x000fc40000000076 */
[-C--:B------:R-:W-:Y:S01]  /*ac40*/  FFMA R101, R180, R84.reuse, R81 ;  /* 0x00000054b4657223 */ /* 0x080fe20000000051 */
[----:B------:R-:W3:Y:S01]  /*ac50*/  LDS R118, [R126.X4+0x64] ;  /* 0x000064007e767984 */ /* 0x000ee20000004800 */
[----:B------:R-:W-:Y:S02]  /*ac60*/  FFMA R103, R182, R84, R83 ;  /* 0x00000054b6677223 */ /* 0x000fe40000000053 */
[C---:B----4-:R-:W-:Y:S02]  /*ac70*/  FFMA R152, R82.reuse, R87, R120 ;  /* 0x0000005752987223 */ /* 0x050fe40000000078 */
[----:B------:R-:W-:Y:S01]  /*ac80*/  FFMA R83, R82, R123, R130 ;  /* 0x0000007b52537223 */ /* 0x000fe20000000082 */
[----:B------:R-:W4:Y:S01]  /*ac90*/  LDS R120, [R126.X4+0x68] ;  /* 0x000068007e787984 */ /* 0x000f220000004800 */
[----:B------:R-:W-:Y:S02]  /*aca0*/  FFMA R136, R180, R85, R99 ;  /* 0x00000055b4887223 */ /* 0x000fe40000000063 */
[C---:B------:R-:W-:Y:S01]  /*acb0*/  FFMA R81, R182.reuse, R123, R142 ;  /* 0x0000007bb6517223 */ /* 0x040fe2000000008e */
[----:B------:R-:W5:Y:S01]  /*acc0*/  LDS R130, [R126.X4+0x6c] ;  /* 0x00006c007e827984 */ /* 0x000f620000004800 */
[----:B------:R-:W-:-:S02]  /*acd0*/  FFMA R99, R182, R125, R160 ;  /* 0x0000007db6637223 */ /* 0x000fc400000000a0 */
[----:B------:R-:W-:Y:S01]  /*ace0*/  FFMA R138, R182, R85, R101 ;  /* 0x00000055b68a7223 */ /* 0x000fe20000000065 */
[----:B------:R-:W-:Y:S01]  /*acf0*/  LDS R160, [R126.X4+0x78] ;  /* 0x000078007ea07984 */ /* 0x000fe20000004800 */
[-C--:B------:R-:W-:Y:S02]  /*ad00*/  FFMA R96, R129, R124.reuse, R96 ;  /* 0x0000007c81607223 */ /* 0x080fe40000000060 */
[----:B------:R-:W-:Y:S01]  /*ad10*/  FFMA R101, R82, R125, R162 ;  /* 0x0000007d52657223 */ /* 0x000fe200000000a2 */
[----:B------:R-:W-:Y:S01]  /*ad20*/  LDS R129, [R126.X4+0x88] ;  /* 0x000088007e817984 */ /* 0x000fe20000004800 */
[----:B------:R-:W-:Y:S02]  /*ad30*/  FFMA R122, R122, R131, R119 ;  /* 0x000000837a7a7223 */ /* 0x000fe40000000077 */
[----:B------:R-:W-:Y:S01]  /*ad40*/  FFMA R124, R131, R124, R121 ;  /* 0x0000007c837c7223 */ /* 0x000fe20000000079 */
[----:B------:R-:W-:Y:S01]  /*ad50*/  LDS R162, [R126.X4+0x7c] ;  /* 0x00007c007ea27984 */ /* 0x000fe20000004800 */
[----:B------:R-:W-:-:S02]  /*ad60*/  FFMA R119, R82, R84, R81 ;  /* 0x0000005452777223 */ /* 0x000fc40000000051 */
[-C--:B------:R-:W-:Y:S01]  /*ad70*/  FFMA R121, R82, R86.reuse, R99 ;  /* 0x0000005652797223 */ /* 0x080fe20000000063 */
[----:B------:R-:W-:Y:S01]  /*ad80*/  LDS R131, [R126.X4+0x8c] ;  /* 0x00008c007e837984 */ /* 0x000fe20000004800 */
[C---:B0-----:R-:W-:Y:S02]  /*ad90*/  FFMA R81, R80.reuse, R123, R144 ;  /* 0x0000007b50517223 */ /* 0x041fe40000000090 */
[C---:B------:R-:W-:Y:S02]  /*ada0*/  FFMA R99, R80.reuse, R125, R164 ;  /* 0x0000007d50637223 */ /* 0x040fe400000000a4 */
[----:B------:R-:W-:Y:S02]  /*adb0*/  FFMA R101, R80, R86, R101 ;  /* 0x0000005650657223 */ /* 0x000fe40000000065 */
[----:B-1----:R-:W-:Y:S02]  /*adc0*/  FFMA R145, R90, R123, R104 ;  /* 0x0000007b5a917223 */ /* 0x002fe40000000068 */
[----:B------:R-:W-:-:S02]  /*add0*/  FFMA R79, R133, R84, R79 ;  /* 0x00000054854f7223 */ /* 0x000fc4000000004f */
[-C--:B------:R-:W-:Y:S01]  /*ade0*/  FFMA R142, R82, R85.reuse, R103 ;  /* 0x00000055528e7223 */ /* 0x080fe20000000067 */
[----:B------:R-:W-:Y:S01]  /*adf0*/  LDS R133, [R126.X4+0x90] ;  /* 0x000090007e857984 */ /* 0x000fe20000004800 */
[CC--:B------:R-:W-:Y:S02]  /*ae00*/  FFMA R83, R80.reuse, R84.reuse, R83 ;  /* 0x0000005450537223 */ /* 0x0c0fe40000000053 */
[C---:B------:R-:W-:Y:S01]  /*ae10*/  FFMA R144, R80.reuse, R85, R119 ;  /* 0x0000005550907223 */ /* 0x040fe20000000077 */
[----:B------:R-:W-:Y:S01]  /*ae20*/  LDS R103, [R126.X4+0x9c] ;  /* 0x00009c007e677984 */ /* 0x000fe20000004800 */
[----:B------:R-:W-:Y:S02]  /*ae30*/  FFMA R154, R80, R87, R121 ;  /* 0x00000057509a7223 */ /* 0x000fe40000000079 */
[C---:B------:R-:W-:Y:S01]  /*ae40*/  FFMA R104, R90.reuse, R84, R81 ;  /* 0x000000545a687223 */ /* 0x040fe20000000051 */
[----:B------:R-:W-:Y:S01]  /*ae50*/  LDS R121, [R126.X4+0x84] ;  /* 0x000084007e797984 */ /* 0x000fe20000004800 */
[----:B------:R-:W-:-:S02]  /*ae60*/  FFMA R134, R90, R86, R99 ;  /* 0x000000565a867223 */ /* 0x000fc40000000063 */
[C---:B------:R-:W-:Y:S01]  /*ae70*/  FFMA R159, R90.reuse, R87, R101 ;  /* 0x000000575a9f7223 */ /* 0x040fe20000000065 */
[----:B------:R-:W0:Y:S01]  /*ae80*/  LDS.64 R80, [R128.X4+0x7098] ;  /* 0x0070980080507984 */ /* 0x000e220000004a00 */
[----:B------:R-:W-:Y:S02]  /*ae90*/  FFMA R146, R90, R85, R83 ;  /* 0x000000555a927223 */ /* 0x000fe40000000053 */
[----:B--2---:R-:W-:Y:S01]  /*aea0*/  FFMA R149, R102, R123, R88 ;  /* 0x0000007b66957223 */ /* 0x004fe20000000058 */
[----:B------:R-:W1:Y:S01]  /*aeb0*/  LDS R119, [R126.X4+0xa0] ;  /* 0x0000a0007e777984 */ /* 0x000e620000004800 */
[-C--:B------:R-:W-:Y:S02]  /*aec0*/  FFMA R151, R90, R125.reuse, R172 ;  /* 0x0000007d5a977223 */ /* 0x080fe400000000ac */
[C---:B------:R-:W-:Y:S01]  /*aed0*/  FFMA R153, R102.reuse, R125, R94 ;  /* 0x0000007d66997223 */ /* 0x040fe2000000005e */
[----:B------:R-:W2:Y:S01]  /*aee0*/  LDS R99, [R126.X4+0xa4] ;  /* 0x0000a4007e637984 */ /* 0x000ea20000004800 */
[----:B------:R-:W-:-:S02]  /*aef0*/  FFMA R88, R102, R84, R145 ;  /* 0x0000005466587223 */ /* 0x000fc40000000091 */
[C---:B---3--:R-:W-:Y:S01]  /*af00*/  FFMA R90, R118.reuse, R84, R149 ;  /* 0x00000054765a7223 */ /* 0x048fe20000000095 */
[----:B------:R-:W3:Y:S01]  /*af10*/  LDS R101, [R126.X4+0xa8] ;  /* 0x0000a8007e657984 */ /* 0x000ee20000004800 */
[-C--:B------:R-:W-:Y:S02]  /*af20*/  FFMA R145, R118, R123.reuse, R92 ;  /* 0x0000007b76917223 */ /* 0x080fe4000000005c */
[-C--:B----4-:R-:W-:Y:S01]  /*af30*/  FFMA R149, R120, R123.reuse, R98 ;  /* 0x0000007b78957223 */ /* 0x090fe20000000062 */
[----:B------:R-:W4:Y:S01]  /*af40*/  LDS.64 R82, [R128.X4+0x7518] ;  /* 0x0075180080527984 */ /* 0x000f220000004a00 */
[----:B------:R-:W-:Y:S02]  /*af50*/  FFMA R94, R102, R86, R151 ;  /* 0x00000056665e7223 */ /* 0x000fe40000000097 */
[----:B-----5:R-:W-:Y:S02]  /*af60*/  FFMA R123, R130, R123, R122 ;  /* 0x0000007b827b7223 */ /* 0x020fe4000000007a */
[----:B------:R-:W-:-:S02]  /*af70*/  FFMA R151, R118, R125, R96 ;  /* 0x0000007d76977223 */ /* 0x000fc40000000060 */
[C---:B------:R-:W-:Y:S02]  /*af80*/  FFMA R92, R118.reuse, R86, R153 ;  /* 0x00000056765c7223 */ /* 0x040fe40000000099 */
[----:B------:R-:W-:Y:S02]  /*af90*/  FFMA R96, R118, R85, R88 ;  /* 0x0000005576607223 */ /* 0x000fe40000000058 */
[CC--:B------:R-:W-:Y:S02]  /*afa0*/  FFMA R153, R120.reuse, R125.reuse, R100 ;  /* 0x0000007d78997223 */ /* 0x0c0fe40000000064 */
[-C--:B------:R-:W-:Y:S02]  /*afb0*/  FFMA R145, R120, R84.reuse, R145 ;  /* 0x0000005478917223 */ /* 0x080fe40000000091 */
[C---:B------:R-:W-:Y:S02]  /*afc0*/  FFMA R88, R130.reuse, R84, R149 ;  /* 0x0000005482587223 */ /* 0x040fe40000000095 */
[----:B------:R-:W-:-:S02]  /*afd0*/  FFMA R125, R130, R125, R124 ;  /* 0x0000007d827d7223 */ /* 0x000fc4000000007c */
[----:B------:R-:W-:Y:S02]  /*afe0*/  FFMA R84, R84, R132, R123 ;  /* 0x0000008454547223 */ /* 0x000fe4000000007b */
[CC--:B------:R-:W-:Y:S02]  /*aff0*/  FFMA R151, R120.reuse, R86.reuse, R151 ;  /* 0x0000005678977223 */ /* 0x0c0fe40000000097 */
[C---:B------:R-:W-:Y:S02]  /*b000*/  FFMA R90, R120.reuse, R85, R90 ;  /* 0x00000055785a7223 */ /* 0x040fe4000000005a */
[----:B------:R-:W-:Y:S02]  /*b010*/  FFMA R120, R120, R87, R92 ;  /* 0x0000005778787223 */ /* 0x000fe4000000005c */
[----:B------:R-:W-:Y:S02]  /*b020*/  FFMA R153, R130, R86, R153 ;  /* 0x0000005682997223 */ /* 0x000fe40000000099 */
[----:B------:R-:W-:-:S02]  /*b030*/  FFMA R79, R174, R85, R79 ;  /* 0x00000055ae4f7223 */ /* 0x000fc4000000004f */
[-C--:B------:R-:W-:Y:S02]  /*b040*/  FFMA R93, R178, R85.reuse, R93 ;  /* 0x00000055b25d7223 */ /* 0x080fe4000000005d */
[-C--:B------:R-:W-:Y:S02]  /*b050*/  FFMA R104, R102, R85.reuse, R104 ;  /* 0x0000005566687223 */ /* 0x080fe40000000068 */
[-C--:B------:R-:W-:Y:S02]  /*b060*/  FFMA R145, R130, R85.reuse, R145 ;  /* 0x0000005582917223 */ /* 0x080fe40000000091 */
[C---:B------:R-:W-:Y:S02]  /*b070*/  FFMA R86, R132.reuse, R86, R125 ;  /* 0x0000005684567223 */ /* 0x040fe4000000007d */
[-C--:B------:R-:W-:Y:S02]  /*b080*/  FFMA R92, R132, R85.reuse, R88 ;  /* 0x00000055845c7223 */ /* 0x080fe40000000058 */
[----:B------:R-:W-:Y:S01]  /*b090*/  FFMA R84, R150, R85, R84 ;  /* 0x0000005596547223 */ /* 0x000fe20000000054 */
[----:B------:R-:W5:Y:S01]  /*b0a0*/  LDS R88, [R126.X4+0xac] ;  /* 0x0000ac007e587984 */ /* 0x000f620000004800 */
[----:B------:R-:W-:-:S02]  /*b0b0*/  FFMA R134, R102, R87, R134 ;  /* 0x0000005766867223 */ /* 0x000fc40000000086 */
[C---:B0-----:R-:W-:Y:S02]  /*b0c0*/  FFMA R98, R80.reuse, R160, R79 ;  /* 0x000000a050627223 */ /* 0x041fe4000000004f */
[C---:B------:R-:W-:Y:S01]  /*b0d0*/  FFMA R100, R80.reuse, R162, R93 ;  /* 0x000000a250647223 */ /* 0x040fe2000000005d */
[----:B------:R-:W-:Y:S01]  /*b0e0*/  LDS R79, [R126.X4+0x388] ;  /* 0x000388007e4f7984 */ /* 0x000fe20000004800 */
[C---:B------:R-:W-:Y:S02]  /*b0f0*/  FFMA R136, R80.reuse, R143, R136 ;  /* 0x0000008f50887223 */ /* 0x040fe40000000088 */
[C---:B------:R-:W-:Y:S02]  /*b100*/  FFMA R138, R80.reuse, R121, R138 ;  /* 0x00000079508a7223 */ /* 0x040fe4000000008a */
[C---:B------:R-:W-:Y:S02]  /*b110*/  FFMA R142, R80.reuse, R129, R142 ;  /* 0x00000081508e7223 */ /* 0x040fe4000000008e */
[----:B------:R-:W-:-:S02]  /*b120*/  FFMA R144, R80, R131, R144 ;  /* 0x0000008350907223 */ /* 0x000fc40000000090 */
[C---:B------:R-:W-:Y:S02]  /*b130*/  FFMA R146, R80.reuse, R133, R146 ;  /* 0x0000008550927223 */ /* 0x040fe40000000092 */
[C---:B------:R-:W-:Y:S02]  /*b140*/  FFMA R104, R80.reuse, R135, R104 ;  /* 0x0000008750687223 */ /* 0x040fe40000000068 */
[C---:B------:R-:W-:Y:S02]  /*b150*/  FFMA R96, R80.reuse, R139, R96 ;  /* 0x0000008b50607223 */ /* 0x040fe40000000060 */
[C---:B------:R-:W-:Y:S02]  /*b160*/  FFMA R90, R80.reuse, R103, R90 ;  /* 0x00000067505a7223 */ /* 0x040fe4000000005a */
[C---:B-1----:R-:W-:Y:S02]  /*b170*/  FFMA R102, R80.reuse, R119, R145 ;  /* 0x0000007750667223 */ /* 0x042fe40000000091 */
[----:B--2---:R-:W-:-:S02]  /*b180*/  FFMA R92, R80, R99, R92 ;  /* 0x00000063505c7223 */ /* 0x004fc4000000005c */
[-C--:B------:R-:W-:Y:S02]  /*b190*/  FFMA R94, R118, R87.reuse, R94 ;  /* 0x00000057765e7223 */ /* 0x080fe4000000005e */
[-C--:B------:R-:W-:Y:S02]  /*b1a0*/  FFMA R151, R130, R87.reuse, R151 ;  /* 0x0000005782977223 */ /* 0x080fe40000000097 */
[-C--:B------:R-:W-:Y:S02]  /*b1b0*/  FFMA R153, R132, R87.reuse, R153 ;  /* 0x0000005784997223 */ /* 0x080fe40000000099 */
[----:B------:R-:W-:Y:S02]  /*b1c0*/  FFMA R150, R150, R87, R86 ;  /* 0x0000005796967223 */ /* 0x000fe40000000056 */
[----:B---3--:R-:W-:Y:S01]  /*b1d0*/  FFMA R80, R80, R101, R84 ;  /* 0x0000006550507223 */ /* 0x008fe20000000054 */
[----:B------:R-:W-:Y:S01]  /*b1e0*/  LDS.64 R86, [R128.X4+0x7520] ;  /* 0x0075200080567984 */ /* 0x000fe20000004a00 */
[----:B----4-:R-:W-:-:S02]  /*b1f0*/  FFMA R132, R119, R82, R151 ;  /* 0x0000005277847223 */ /* 0x010fc40000000097 */
[-C--:B------:R-:W-:Y:S01]  /*b200*/  FFMA R89, R160, R82.reuse, R89 ;  /* 0x00000052a0597223 */ /* 0x080fe20000000059 */
[----:B------:R-:W0:Y:S01]  /*b210*/  LDS.64 R84, [R128.X4+0x70a0] ;  /* 0x0070a00080547984 */ /* 0x000e220000004a00 */
[-C--:B------:R-:W-:Y:S02]  /*b220*/  FFMA R118, R162, R82.reuse, R91 ;  /* 0x00000052a2767223 */ /* 0x080fe4000000005b */
[-C--:B------:R-:W-:Y:S01]  /*b230*/  FFMA R122, R143, R82.reuse, R95 ;  /* 0x000000528f7a7223 */ /* 0x080fe2000000005f */
[----:B------:R-:W1:Y:S01]  /*b240*/  LDS R151, [R126.X4+0xb0] ;  /* 0x0000b0007e977984 */ /* 0x000e620000004800 */
[-C--:B------:R-:W-:Y:S02]  /*b250*/  FFMA R124, R121, R82.reuse, R97 ;  /* 0x00000052797c7223 */ /* 0x080fe40000000061 */
[-C--:B------:R-:W-:Y:S02]  /*b260*/  FFMA R152, R129, R82.reuse, R152 ;  /* 0x0000005281987223 */ /* 0x080fe40000000098 */
[----:B------:R-:W-:-:S02]  /*b270*/  FFMA R154, R131, R82, R154 ;  /* 0x00000052839a7223 */ /* 0x000fc4000000009a */
[-C--:B------:R-:W-:Y:S02]  /*b280*/  FFMA R130, R133, R82.reuse, R159 ;  /* 0x0000005285827223 */ /* 0x080fe4000000009f */
[-C--:B------:R-:W-:Y:S02]  /*b290*/  FFMA R134, R135, R82.reuse, R134 ;  /* 0x0000005287867223 */ /* 0x080fe40000000086 */
[-C--:B------:R-:W-:Y:S02]  /*b2a0*/  FFMA R94, R139, R82.reuse, R94 ;  /* 0x000000528b5e7223 */ /* 0x080fe4000000005e */
[-C--:B------:R-:W-:Y:S02]  /*b2b0*/  FFMA R120, R103, R82.reuse, R120 ;  /* 0x0000005267787223 */ /* 0x080fe40000000078 */
[-C--:B------:R-:W-:Y:S02]  /*b2c0*/  FFMA R160, R99, R82.reuse, R153 ;  /* 0x0000005263a07223 */ /* 0x080fe40000000099 */
[----:B------:R-:W-:-:S02]  /*b2d0*/  FFMA R150, R101, R82, R150 ;  /* 0x0000005265967223 */ /* 0x000fc40000000096 */
[C---:B------:R-:W-:Y:S02]  /*b2e0*/  FFMA R98, R162.reuse, R81, R98 ;  /* 0x00000051a2627223 */ /* 0x040fe40000000062 */
[----:B------:R-:W-:Y:S02]  /*b2f0*/  FFMA R162, R162, R83, R89 ;  /* 0x00000053a2a27223 */ /* 0x000fe40000000059 */
[-C--:B------:R-:W-:Y:S02]  /*b300*/  FFMA R82, R143, R81.reuse, R100 ;  /* 0x000000518f527223 */ /* 0x080fe40000000064 */
[-C--:B------:R-:W-:Y:S01]  /*b310*/  FFMA R136, R121, R81.reuse, R136 ;  /* 0x0000005179887223 */ /* 0x080fe20000000088 */
[----:B------:R-:W-:Y:S01]  /*b320*/  LDS R100, [R126.X4+0x3ac] ;  /* 0x0003ac007e647984 */ /* 0x000fe20000004800 */
[-C--:B------:R-:W-:Y:S02]  /*b330*/  FFMA R138, R129, R81.reuse, R138 ;  /* 0x00000051818a7223 */ /* 0x080fe4000000008a */
[----:B------:R-:W-:-:S02]  /*b340*/  FFMA R142, R131, R81, R142 ;  /* 0x00000051838e7223 */ /* 0x000fc4000000008e */
[-C--:B------:R-:W-:Y:S02]  /*b350*/  FFMA R144, R133, R81.reuse, R144 ;  /* 0x0000005185907223 */ /* 0x080fe40000000090 */
[-C--:B------:R-:W-:Y:S02]  /*b360*/  FFMA R146, R135, R81.reuse, R146 ;  /* 0x0000005187927223 */ /* 0x080fe40000000092 */
[-C--:B------:R-:W-:Y:S02]  /*b370*/  FFMA R89, R139, R81.reuse, R104 ;  /* 0x000000518b597223 */ /* 0x080fe40000000068 */
[-C--:B------:R-:W-:Y:S01]  /*b380*/  FFMA R91, R103, R81.reuse, R96 ;  /* 0x00000051675b7223 */ /* 0x080fe20000000060 */
[----:B------:R-:W-:Y:S01]  /*b390*/  LDS R104, [R126.X4+0x3a4] ;  /* 0x0003a4007e687984 */ /* 0x000fe20000004800 */
[-C--:B------:R-:W-:Y:S02]  /*b3a0*/  FFMA R93, R119, R81.reuse, R90 ;  /* 0x00000051775d7223 */ /* 0x080fe4000000005a */
[-C--:B------:R-:W-:Y:S01]  /*b3b0*/  FFMA R95, R99, R81.reuse, R102 ;  /* 0x00000051635f7223 */ /* 0x080fe20000000066 */
[----:B------:R-:W-:Y:S01]  /*b3c0*/  LDS R96, [R126.X4+0x394] ;  /* 0x000394007e607984 */ /* 0x000fe20000004800 */
[----:B------:R-:W-:-:S02]  /*b3d0*/  FFMA R97, R101, R81, R92 ;  /* 0x0000005165617223 */ /* 0x000fc4000000005c */
[----:B-----5:R-:W-:Y:S01]  /*b3e0*/  FFMA R123, R88, R81, R80 ;  /* 0x00000051587b7223 */ /* 0x020fe20000000050 */
[----:B------:R-:W-:Y:S01]  /*b3f0*/  LDS R92, [R126.X4+0x38c] ;  /* 0x00038c007e5c7984 */ /* 0x000fe20000004800 */
[-C--:B------:R-:W-:Y:S02]  /*b400*/  FFMA R80, R143, R83.reuse, R118 ;  /* 0x000000538f507223 */ /* 0x080fe40000000076 */
[-C--:B------:R-:W-:Y:S01]  /*b410*/  FFMA R81, R121, R83.reuse, R122 ;  /* 0x0000005379517223 */ /* 0x080fe2000000007a */
[----:B------:R-:W-:Y:S01]  /*b420*/  LDS R118, [R126.X4+0x3a0] ;  /* 0x0003a0007e767984 */ /* 0x000fe20000004800 */
[-C--:B------:R-:W-:Y:S02]  /*b430*/  FFMA R124, R129, R83.reuse, R124 ;  /* 0x00000053817c7223 */ /* 0x080fe4000000007c */
[-C--:B------:R-:W-:Y:S01]  /*b440*/  FFMA R152, R131, R83.reuse, R152 ;  /* 0x0000005383987223 */ /* 0x080fe20000000098 */
[----:B------:R-:W-:Y:S01]  /*b450*/  LDS R122, [R126.X4+0x390] ;  /* 0x000390007e7a7984 */ /* 0x000fe20000004800 */
[----:B------:R-:W-:-:S02]  /*b460*/  FFMA R154, R133, R83, R154 ;  /* 0x00000053859a7223 */ /* 0x000fc4000000009a */
[-C--:B------:R-:W-:Y:S01]  /*b470*/  FFMA R130, R135, R83.reuse, R130 ;  /* 0x0000005387827223 */ /* 0x080fe20000000082 */
        /* <DEDUP_REMOVED lines=8> */
[----:B------:R-:W-:Y:S01]  /*b500*/  FFMA R83, R88, R83, R150 ;  /* 0x0000005358537223 */ /* 0x000fe20000000096 */
[----:B------:R-:W-:Y:S01]  /*b510*/  LDS R120, [R126.X4+0x39c] ;  /* 0x00039c007e787984 */ /* 0x000fe20000004800 */
[C---:B0-----:R-:W-:Y:S02]  /*b520*/  FFMA R150, R143.reuse, R84, R98 ;  /* 0x000000548f967223 */ /* 0x041fe40000000062 */
[----:B------:R-:W-:Y:S01]  /*b530*/  FFMA R162, R143, R86, R162 ;  /* 0x000000568fa27223 */ /* 0x000fe200000000a2 */
[----:B------:R-:W-:Y:S01]  /*b540*/  LDS R98, [R126.X4+0x3b0] ;  /* 0x0003b0007e627984 */ /* 0x000fe20000004800 */
[----:B------:R-:W-:Y:S02]  /*b550*/  FFMA R136, R129, R84, R136 ;  /* 0x0000005481887223 */ /* 0x000fe40000000088 */
[-C--:B------:R-:W-:Y:S01]  /*b560*/  FFMA R164, R121, R86.reuse, R80 ;  /* 0x0000005679a47223 */ /* 0x080fe20000000050 */
[----:B------:R-:W0:Y:S01]  /*b570*/  LDS R143, [R126.X4+0x384] ;  /* 0x000384007e8f7984 */ /* 0x000e220000004800 */
[----:B------:R-:W-:-:S02]  /*b580*/  FFMA R129, R129, R86, R81 ;  /* 0x0000005681817223 */ /* 0x000fc40000000051 */
[-C--:B------:R-:W-:Y:S01]  /*b590*/  FFMA R124, R131, R86.reuse, R124 ;  /* 0x00000056837c7223 */ /* 0x080fe2000000007c */
[----:B------:R-:W2:Y:S01]  /*b5a0*/  LDS.64 R80, [R128.X4+0x70a8] ;  /* 0x0070a80080507984 */ /* 0x000ea20000004a00 */
[-C--:B------:R-:W-:Y:S02]  /*b5b0*/  FFMA R152, R133, R86.reuse, R152 ;  /* 0x0000005685987223 */ /* 0x080fe40000000098 */
[-C--:B------:R-:W-:Y:S02]  /*b5c0*/  FFMA R154, R135, R86.reuse, R154 ;  /* 0x00000056879a7223 */ /* 0x080fe4000000009a */
[-C--:B------:R-:W-:Y:S02]  /*b5d0*/  FFMA R130, R139, R86.reuse, R130 ;  /* 0x000000568b827223 */ /* 0x080fe40000000082 */
[-C--:B------:R-:W-:Y:S02]  /*b5e0*/  FFMA R134, R103, R86.reuse, R134 ;  /* 0x0000005667867223 */ /* 0x080fe40000000086 */
[----:B------:R-:W-:-:S02]  /*b5f0*/  FFMA R125, R119, R86, R125 ;  /* 0x00000056777d7223 */ /* 0x000fc4000000007d */
[-C--:B------:R-:W-:Y:S02]  /*b600*/  FFMA R145, R99, R86.reuse, R145 ;  /* 0x0000005663917223 */ /* 0x080fe40000000091 */
[-C--:B------:R-:W-:Y:S02]  /*b610*/  FFMA R132, R101, R86.reuse, R132 ;  /* 0x0000005665847223 */ /* 0x080fe40000000084 */
[----:B------:R-:W-:Y:S02]  /*b620*/  FFMA R149, R88, R86, R149 ;  /* 0x0000005658957223 */ /* 0x000fe40000000095 */
[----:B------:R-:W-:Y:S02]  /*b630*/  FFMA R160, R121, R84, R82 ;  /* 0x0000005479a07223 */ /* 0x000fe40000000052 */
[----:B-1----:R-:W-:Y:S02]  /*b640*/  FFMA R86, R151, R86, R83 ;  /* 0x0000005697567223 */ /* 0x002fe40000000053 */
[----:B------:R-:W1:Y:S01]  /*b650*/  LDS.64 R82, [R128.X4+0x7528] ;  /* 0x0075280080527984 */ /* 0x000e620000004a00 */
[----:B------:R-:W-:-:S02]  /*b660*/  FFMA R138, R131, R84, R138 ;  /* 0x00000054838a7223 */ /* 0x000fc4000000008a */
[-C--:B------:R-:W-:Y:S02]  /*b670*/  FFMA R142, R133, R84.reuse, R142 ;  /* 0x00000054858e7223 */ /* 0x080fe4000000008e */
[-C--:B------:R-:W-:Y:S02]  /*b680*/  FFMA R144, R135, R84.reuse, R144 ;  /* 0x0000005487907223 */ /* 0x080fe40000000090 */
[-C--:B------:R-:W-:Y:S02]  /*b690*/  FFMA R146, R139, R84.reuse, R146 ;  /* 0x000000548b927223 */ /* 0x080fe40000000092 */
[-C--:B------:R-:W-:Y:S02]  /*b6a0*/  FFMA R89, R103, R84.reuse, R89 ;  /* 0x0000005467597223 */ /* 0x080fe40000000059 */
[-C--:B------:R-:W-:Y:S02]  /*b6b0*/  FFMA R91, R119, R84.reuse, R91 ;  /* 0x00000054775b7223 */ /* 0x080fe4000000005b */
[----:B------:R-:W-:-:S02]  /*b6c0*/  FFMA R93, R99, R84, R93 ;  /* 0x00000054635d7223 */ /* 0x000fc4000000005d */
[-C--:B------:R-:W-:Y:S02]  /*b6d0*/  FFMA R95, R101, R84.reuse, R95 ;  /* 0x00000054655f7223 */ /* 0x080fe4000000005f */
[----:B------:R-:W-:Y:S02]  /*b6e0*/  FFMA R97, R88, R84, R97 ;  /* 0x0000005458617223 */ /* 0x000fe40000000061 */
[----:B------:R-:W-:Y:S01]  /*b6f0*/  FFMA R123, R84, R151, R123 ;  /* 0x00000097547b7223 */ /* 0x000fe2000000007b */
[----:B------:R-:W3:Y:S01]  /*b700*/  LDS R88, [R126.X4+0x3b8] ;  /* 0x0003b8007e587984 */ /* 0x000ee20000004800 */
[-C--:B0-----:R-:W-:Y:S02]  /*b710*/  FFMA R150, R143, R85.reuse, R150 ;  /* 0x000000558f967223 */ /* 0x081fe40000000096 */
[-C--:B------:R-:W-:Y:S02]  /*b720*/  FFMA R99, R79, R85.reuse, R160 ;  /* 0x000000554f637223 */ /* 0x080fe400000000a0 */
[-C--:B------:R-:W-:Y:S01]  /*b730*/  FFMA R101, R92, R85.reuse, R136 ;  /* 0x000000555c657223 */ /* 0x080fe20000000088 */
[----:B------:R-:W-:Y:S01]  /*b740*/  LDS R160, [R126.X4+0x3c0] ;  /* 0x0003c0007ea07984 */ /* 0x000fe20000004800 */
        /* <DEDUP_REMOVED lines=10> */
[-C--:B------:R-:W-:Y:S02]  /*b7f0*/  FFMA R85, R79, R87.reuse, R164 ;  /* 0x000000574f557223 */ /* 0x080fe400000000a4 */
[-C--:B------:R-:W-:Y:S01]  /*b800*/  FFMA R162, R143, R87.reuse, R162 ;  /* 0x000000578fa27223 */ /* 0x080fe200000000a2 */
[----:B------:R-:W-:Y:S01]  /*b810*/  LDS R164, [R126.X4+0x3c4] ;  /* 0x0003c4007ea47984 */ /* 0x000fe20000004800 */
[----:B------:R-:W-:-:S02]  /*b820*/  FFMA R135, R96, R87, R152 ;  /* 0x0000005760877223 */ /* 0x000fc40000000098 */
[-C--:B------:R-:W-:Y:S02]  /*b830*/  FFMA R143, R120, R87.reuse, R130 ;  /* 0x00000057788f7223 */ /* 0x080fe40000000082 */
[----:B--2---:R-:W-:Y:S02]  /*b840*/  FFMA R130, R122, R80, R101 ;  /* 0x000000507a827223 */ /* 0x004fe40000000065 */
[----:B-1----:R-:W-:Y:S01]  /*b850*/  FFMA R152, R92, R82, R85 ;  /* 0x000000525c987223 */ /* 0x002fe20000000055 */
[----:B------:R-:W-:Y:S01]  /*b860*/  LDS R101, [R126.X4+0x3dc] ;  /* 0x0003dc007e657984 */ /* 0x000fe20000004800 */
[-C--:B------:R-:W-:Y:S02]  /*b870*/  FFMA R139, R94, R87.reuse, R154 ;  /* 0x000000575e8b7223 */ /* 0x080fe4000000009a */
[-C--:B------:R-:W-:Y:S01]  /*b880*/  FFMA R129, R92, R87.reuse, R129 ;  /* 0x000000575c817223 */ /* 0x080fe20000000081 */
[----:B------:R-:W0:Y:S01]  /*b890*/  LDS.64 R84, [R128.X4+0x70b0] ;  /* 0x0070b00080547984 */ /* 0x000e220000004a00 */
[----:B------:R-:W-:-:S02]  /*b8a0*/  FFMA R133, R122, R87, R124 ;  /* 0x000000577a857223 */ /* 0x000fc4000000007c */
[-C--:B------:R-:W-:Y:S01]  /*b8b0*/  FFMA R151, R118, R87.reuse, R134 ;  /* 0x0000005776977223 */ /* 0x080fe20000000086 */
[----:B------:R-:W1:Y:S01]  /*b8c0*/  LDS R154, [R126.X4+0x3bc] ;  /* 0x0003bc007e9a7984 */ /* 0x000e620000004800 */
[-C--:B------:R-:W-:Y:S02]  /*b8d0*/  FFMA R125, R104, R87.reuse, R125 ;  /* 0x00000057687d7223 */ /* 0x080fe4000000007d */
[-C--:B------:R-:W-:Y:S02]  /*b8e0*/  FFMA R145, R102, R87.reuse, R145 ;  /* 0x0000005766917223 */ /* 0x080fe40000000091 */
[-C--:B------:R-:W-:Y:S02]  /*b8f0*/  FFMA R153, R100, R87.reuse, R132 ;  /* 0x0000005764997223 */ /* 0x080fe40000000084 */
[-C--:B------:R-:W-:Y:S02]  /*b900*/  FFMA R149, R98, R87.reuse, R149 ;  /* 0x0000005762957223 */ /* 0x080fe40000000095 */
[----:B------:R-:W-:-:S02]  /*b910*/  FFMA R87, R90, R87, R86 ;  /* 0x000000575a577223 */ /* 0x000fc40000000056 */
        /* <DEDUP_REMOVED lines=9> */
[----:B------:R-:W2:Y:S01]  /*b9b0*/  LDS R121, [R126.X4+0x3c8] ;  /* 0x0003c8007e797984 */ /* 0x000ea20000004800 */
[-C--:B------:R-:W-:Y:S02]  /*b9c0*/  FFMA R138, R102, R80.reuse, R91 ;  /* 0x00000050668a7223 */ /* 0x080fe4000000005b */
[-C--:B------:R-:W-:Y:S01]  /*b9d0*/  FFMA R142, R100, R80.reuse, R93 ;  /* 0x00000050648e7223 */ /* 0x080fe2000000005d */
[----:B------:R-:W-:Y:S01]  /*b9e0*/  LDS R119, [R126.X4+0x3e4] ;  /* 0x0003e4007e777984 */ /* 0x000fe20000004800 */
[-C--:B------:R-:W-:Y:S02]  /*b9f0*/  FFMA R144, R98, R80.reuse, R95 ;  /* 0x0000005062907223 */ /* 0x080fe4000000005f */
[----:B------:R-:W-:Y:S01]  /*ba00*/  FFMA R146, R90, R80, R97 ;  /* 0x000000505a927223 */ /* 0x000fe20000000061 */
[----:B------:R-:W-:Y:S01]  /*ba10*/  LDS R95, [R126.X4+0x3d0] ;  /* 0x0003d0007e5f7984 */ /* 0x000fe20000004800 */
[----:B---3--:R-:W-:-:S02]  /*ba20*/  FFMA R80, R80, R88, R123 ;  /* 0x0000005850507223 */ /* 0x008fc4000000007b */
[-C--:B------:R-:W-:Y:S01]  /*ba30*/  FFMA R162, R79, R82.reuse, R162 ;  /* 0x000000524fa27223 */ /* 0x080fe200000000a2 */
[----:B------:R-:W3:Y:S01]  /*ba40*/  LDS R123, [R126.X4+0x3cc] ;  /* 0x0003cc007e7b7984 */ /* 0x000ee20000004800 */
[-C--:B------:R-:W-:Y:S02]  /*ba50*/  FFMA R129, R122, R82.reuse, R129 ;  /* 0x000000527a817223 */ /* 0x080fe40000000081 */
[-C--:B------:R-:W-:Y:S01]  /*ba60*/  FFMA R133, R96, R82.reuse, R133 ;  /* 0x0000005260857223 */ /* 0x080fe20000000085 */
[----:B------:R-:W4:Y:S01]  /*ba70*/  LDS R97, [R126.X4+0x3d4] ;  /* 0x0003d4007e617984 */ /* 0x000f220000004800 */
[-C--:B------:R-:W-:Y:S02]  /*ba80*/  FFMA R135, R94, R82.reuse, R135 ;  /* 0x000000525e877223 */ /* 0x080fe40000000087 */
[-C--:B------:R-:W-:Y:S01]  /*ba90*/  FFMA R139, R120, R82.reuse, R139 ;  /* 0x00000052788b7223 */ /* 0x080fe2000000008b */
[----:B------:R-:W5:Y:S01]  /*baa0*/  LDS R93, [R126.X4+0x3e8] ;  /* 0x0003e8007e5d7984 */ /* 0x000f620000004800 */
[----:B------:R-:W-:-:S02]  /*bab0*/  FFMA R143, R118, R82, R143 ;  /* 0x00000052768f7223 */ /* 0x000fc4000000008f */
[-C--:B------:R-:W-:Y:S01]  /*bac0*/  FFMA R151, R104, R82.reuse, R151 ;  /* 0x0000005268977223 */ /* 0x080fe20000000097 */
[----:B------:R-:W2:Y:S01]  /*bad0*/  LDS R79, [R126.X4+0x3ec] ;  /* 0x0003ec007e4f7984 */ /* 0x000ea20000004800 */
[-C--:B------:R-:W-:Y:S02]  /*bae0*/  FFMA R125, R102, R82.reuse, R125 ;  /* 0x00000052667d7223 */ /* 0x080fe4000000007d */
[-C--:B------:R-:W-:Y:S01]  /*baf0*/  FFMA R145, R100, R82.reuse, R145 ;  /* 0x0000005264917223 */ /* 0x080fe20000000091 */
[----:B------:R-:W2:Y:S01]  /*bb00*/  LDS R91, [R126.X4+0x3f0] ;  /* 0x0003f0007e5b7984 */ /* 0x000ea20000004800 */
[-C--:B------:R-:W-:Y:S02]  /*bb10*/  FFMA R153, R98, R82.reuse, R153 ;  /* 0x0000005262997223 */ /* 0x080fe40000000099 */
[-C--:B------:R-:W-:Y:S02]  /*bb20*/  FFMA R149, R90, R82.reuse, R149 ;  /* 0x000000525a957223 */ /* 0x080fe40000000095 */
[----:B------:R-:W-:-:S02]  /*bb30*/  FFMA R82, R88, R82, R87 ;  /* 0x0000005258527223 */ /* 0x000fc40000000057 */
[----:B------:R-:W2:Y:S01]  /*bb40*/  LDS.64 R86, [R128.X4+0x7530] ;  /* 0x0075300080567984 */ /* 0x000ea20000004a00 */
[-C--:B------:R-:W-:Y:S02]  /*bb50*/  FFMA R89, R102, R81.reuse, R89 ;  /* 0x0000005166597223 */ /* 0x080fe40000000059 */
[C---:B------:R-:W-:Y:S02]  /*bb60*/  FFMA R144, R90.reuse, R81, R144 ;  /* 0x000000515a907223 */ /* 0x040fe40000000090 */
[----:B------:R-:W-:Y:S02]  /*bb70*/  FFMA R153, R90, R83, R153 ;  /* 0x000000535a997223 */ /* 0x000fe40000000099 */
[C---:B------:R-:W-:Y:S01]  /*bb80*/  FFMA R142, R98.reuse, R81, R142 ;  /* 0x00000051628e7223 */ /* 0x040fe2000000008e */
[----:B------:R-:W2:Y:S01]  /*bb90*/  LDS R90, [R126.X4+0x3f4] ;  /* 0x0003f4007e5a7984 */ /* 0x000ea20000004800 */
[----:B------:R-:W-:Y:S02]  /*bba0*/  FFMA R145, R98, R83, R145 ;  /* 0x0000005362917223 */ /* 0x000fe40000000091 */
[----:B------:R-:W-:-:S02]  /*bbb0*/  FFMA R146, R88, R81, R146 ;  /* 0x0000005158927223 */ /* 0x000fc40000000092 */
[----:B------:R-:W-:Y:S02]  /*bbc0*/  FFMA R149, R88, R83, R149 ;  /* 0x0000005358957223 */ /* 0x000fe40000000095 */
[----:B0-----:R-:W-:Y:S02]  /*bbd0*/  FFMA R98, R84, R101, R89 ;  /* 0x0000006554627223 */ /* 0x001fe40000000059 */
[----:B------:R-:W0:Y:S01]  /*bbe0*/  LDS.64 R88, [R128.X4+0x7538] ;  /* 0x0075380080587984 */ /* 0x000e220000004a00 */
[----:B-1----:R-:W-:Y:S02]  /*bbf0*/  FFMA R80, R154, R81, R80 ;  /* 0x000000519a507223 */ /* 0x002fe40000000050 */
        /* <DEDUP_REMOVED lines=10> */
[----:B------:R-:W-:Y:S02]  /*bca0*/  FFMA R154, R154, R83, R82 ;  /* 0x000000539a9a7223 */ /* 0x000fe40000000052 */
[----:B------:R-:W1:Y:S01]  /*bcb0*/  LDS.64 R82, [R128.X4+0x70b8] ;  /* 0x0070b80080527984 */ /* 0x000e620000004a00 */
        /* <DEDUP_REMOVED lines=8> */
[C---:B------:R-:W-:Y:S02]  /*bd40*/  FFMA R92, R84.reuse, R160, R159 ;  /* 0x000000a0545c7223 */ /* 0x040fe4000000009f */
[C---:B------:R-:W-:Y:S02]  /*bd50*/  FFMA R94, R84.reuse, R164, R161 ;  /* 0x000000a4545e7223 */ /* 0x040fe400000000a1 */
[----:B--2---:R-:W-:-:S02]  /*bd60*/  FFMA R130, R84, R121, R130 ;  /* 0x0000007954827223 */ /* 0x004fc40000000082 */
[C---:B---3--:R-:W-:Y:S02]  /*bd70*/  FFMA R132, R84.reuse, R123, R132 ;  /* 0x0000007b54847223 */ /* 0x048fe40000000084 */
[C---:B------:R-:W-:Y:S02]  /*bd80*/  FFMA R134, R84.reuse, R95, R134 ;  /* 0x0000005f54867223 */ /* 0x040fe40000000086 */
[C---:B----4-:R-:W-:Y:S02]  /*bd90*/  FFMA R136, R84.reuse, R97, R136 ;  /* 0x0000006154887223 */ /* 0x050fe40000000088 */
[C---:B------:R-:W-:Y:S02]  /*bda0*/  FFMA R96, R84.reuse, R99, R131 ;  /* 0x0000006354607223 */ /* 0x040fe40000000083 */
[C---:B------:R-:W-:Y:S02]  /*bdb0*/  FFMA R138, R84.reuse, R103, R138 ;  /* 0x00000067548a7223 */ /* 0x040fe4000000008a */
[----:B------:R-:W-:-:S02]  /*bdc0*/  FFMA R142, R84, R119, R142 ;  /* 0x00000077548e7223 */ /* 0x000fc4000000008e */
[C---:B-----5:R-:W-:Y:S02]  /*bdd0*/  FFMA R144, R84.reuse, R93, R144 ;  /* 0x0000005d54907223 */ /* 0x060fe40000000090 */
[C---:B------:R-:W-:Y:S02]  /*bde0*/  FFMA R146, R84.reuse, R79, R146 ;  /* 0x0000004f54927223 */ /* 0x040fe40000000092 */
[----:B------:R-:W-:Y:S02]  /*bdf0*/  FFMA R80, R84, R91, R80 ;  /* 0x0000005b54507223 */ /* 0x000fe40000000050 */
[-C--:B------:R-:W-:Y:S02]  /*be00*/  FFMA R84, R164, R86.reuse, R171 ;  /* 0x00000056a4547223 */ /* 0x080fe400000000ab */
[-C--:B------:R-:W-:Y:S02]  /*be10*/  FFMA R163, R160, R86.reuse, R163 ;  /* 0x00000056a0a37223 */ /* 0x080fe400000000a3 */
[----:B------:R-:W-:-:S02]  /*be20*/  FFMA R120, R99, R86, R143 ;  /* 0x0000005663787223 */ /* 0x000fc4000000008f */
[-C--:B------:R-:W-:Y:S02]  /*be30*/  FFMA R122, R101, R86.reuse, R151 ;  /* 0x00000056657a7223 */ /* 0x080fe40000000097 */
[-C--:B------:R-:W-:Y:S01]  /*be40*/  FFMA R124, R103, R86.reuse, R125 ;  /* 0x00000056677c7223 */ /* 0x080fe2000000007d */
[----:B------:R-:W2:Y:S01]  /*be50*/  LDS R151, [R126.X4+0x3f8] ;  /* 0x0003f8007e977984 */ /* 0x000ea20000004800 */
[-C--:B------:R-:W-:Y:S02]  /*be60*/  FFMA R160, R79, R86.reuse, R149 ;  /* 0x000000564fa07223 */ /* 0x080fe40000000095 */
[C---:B------:R-:W-:Y:S02]  /*be70*/  FFMA R84, R121.reuse, R87, R84 ;  /* 0x0000005779547223 */ /* 0x040fe40000000054 */
[-C--:B------:R-:W-:Y:S02]  /*be80*/  FFMA R100, R121, R86.reuse, R129 ;  /* 0x0000005679647223 */ /* 0x080fe40000000081 */
[----:B------:R-:W-:-:S02]  /*be90*/  FFMA R102, R123, R86, R133 ;  /* 0x000000567b667223 */ /* 0x000fc40000000085 */
[-C--:B------:R-:W-:Y:S02]  /*bea0*/  FFMA R104, R95, R86.reuse, R135 ;  /* 0x000000565f687223 */ /* 0x080fe40000000087 */
[-C--:B------:R-:W-:Y:S02]  /*beb0*/  FFMA R118, R97, R86.reuse, R139 ;  /* 0x0000005661767223 */ /* 0x080fe4000000008b */
[-C--:B------:R-:W-:Y:S02]  /*bec0*/  FFMA R150, R119, R86.reuse, R145 ;  /* 0x0000005677967223 */ /* 0x080fe40000000091 */
[-C--:B------:R-:W-:Y:S02]  /*bed0*/  FFMA R152, R93, R86.reuse, R153 ;  /* 0x000000565d987223 */ /* 0x080fe40000000099 */
[----:B------:R-:W-:Y:S01]  /*bee0*/  FFMA R154, R91, R86, R154 ;  /* 0x000000565b9a7223 */ /* 0x000fe2000000009a */
[----:B------:R-:W3:Y:S01]  /*bef0*/  LDS R153, [R126.X4+0x3fc] ;  /* 0x0003fc007e997984 */ /* 0x000ee20000004800 */
[----:B------:R-:W-:-:S02]  /*bf00*/  FFMA R143, R90, R85, R80 ;  /* 0x000000555a8f7223 */ /* 0x000fc40000000050 */
[C---:B------:R-:W-:Y:S01]  /*bf10*/  FFMA R92, R164.reuse, R85, R92 ;  /* 0x00000055a45c7223 */ /* 0x040fe2000000005c */
[----:B------:R-:W-:Y:S01]  /*bf20*/  LDS R86, [R126.X4+0x418] ;  /* 0x000418007e567984 */ /* 0x000fe20000004800 */
[----:B------:R-:W-:Y:S02]  /*bf30*/  FFMA R163, R164, R87, R163 ;  /* 0x00000057a4a37223 */ /* 0x000fe400000000a3 */
[-C--:B------:R-:W-:Y:S02]  /*bf40*/  FFMA R81, R123, R85.reuse, R130 ;  /* 0x000000557b517223 */ /* 0x080fe40000000082 */
[-C--:B------:R-:W-:Y:S01]  /*bf50*/  FFMA R96, R101, R85.reuse, R96 ;  /* 0x0000005565607223 */ /* 0x080fe20000000060 */
[----:B------:R-:W-:Y:S01]  /*bf60*/  LDS R130, [R126.X4+0x41c] ;  /* 0x00041c007e827984 */ /* 0x000fe20000004800 */
[----:B------:R-:W-:Y:S02]  /*bf70*/  FFMA R139, R91, R85, R146 ;  /* 0x000000555b8b7223 */ /* 0x000fe40000000092 */
[----:B------:R-:W-:-:S02]  /*bf80*/  FFMA R80, R101, R87, R120 ;  /* 0x0000005765507223 */ /* 0x000fc40000000078 */
[----:B------:R-:W-:Y:S01]  /*bf90*/  FFMA R149, R91, R87, R160 ;  /* 0x000000575b957223 */ /* 0x000fe200000000a0 */
[----:B------:R-:W-:Y:S01]  /*bfa0*/  LDS R120, [R126.X4+0x42c] ;  /* 0x00042c007e787984 */ /* 0x000fe20000004800 */
        /* <DEDUP_REMOVED lines=10> */
[----:B------:R-:W-:Y:S02]  /*c050*/  FFMA R144, R79, R85, R144 ;  /* 0x000000554f907223 */ /* 0x000fe40000000090 */
[-C--:B------:R-:W-:Y:S01]  /*c060*/  FFMA R145, R103, R87.reuse, R122 ;  /* 0x0000005767917223 */ /* 0x080fe2000000007a */
[----:B------:R-:W4:Y:S01]  /*c070*/  LDS R85, [R126.X4+0x400] ;  /* 0x000400007e557984 */ /* 0x000f220000004800 */
[-C--:B------:R-:W-:Y:S02]  /*c080*/  FFMA R146, R119, R87.reuse, R124 ;  /* 0x0000005777927223 */ /* 0x080fe4000000007c */
[C---:B0-----:R-:W-:Y:S01]  /*c090*/  FFMA R160, R123.reuse, R88, R84 ;  /* 0x000000587ba07223 */ /* 0x041fe20000000054 */
[----:B------:R-:W0:Y:S01]  /*c0a0*/  LDS R142, [R126.X4+0x404] ;  /* 0x000404007e8e7984 */ /* 0x000e220000004800 */
[----:B------:R-:W-:-:S02]  /*c0b0*/  FFMA R100, R123, R87, R100 ;  /* 0x000000577b647223 */ /* 0x000fc40000000064 */
[-C--:B------:R-:W-:Y:S01]  /*c0c0*/  FFMA R102, R95, R87.reuse, R102 ;  /* 0x000000575f667223 */ /* 0x080fe20000000066 */
[----:B------:R-:W5:Y:S01]  /*c0d0*/  LDS R134, [R126.X4+0x410] ;  /* 0x000410007e867984 */ /* 0x000f620000004800 */
[-C--:B------:R-:W-:Y:S02]  /*c0e0*/  FFMA R104, R97, R87.reuse, R104 ;  /* 0x0000005761687223 */ /* 0x080fe40000000068 */
[-C--:B------:R-:W-:Y:S01]  /*c0f0*/  FFMA R118, R99, R87.reuse, R118 ;  /* 0x0000005763767223 */ /* 0x080fe20000000076 */
[----:B------:R-:W0:Y:S01]  /*c100*/  LDS R84, [R126.X4+0x420] ;  /* 0x000420007e547984 */ /* 0x000e220000004800 */
[-C--:B------:R-:W-:Y:S02]  /*c110*/  FFMA R150, R93, R87.reuse, R150 ;  /* 0x000000575d967223 */ /* 0x080fe40000000096 */
[-C--:B------:R-:W-:Y:S01]  /*c120*/  FFMA R152, R79, R87.reuse, R152 ;  /* 0x000000574f987223 */ /* 0x080fe20000000098 */
[----:B------:R-:W0:Y:S01]  /*c130*/  LDS R124, [R126.X4+0x424] ;  /* 0x000424007e7c7984 */ /* 0x000e220000004800 */
[----:B------:R-:W-:-:S02]  /*c140*/  FFMA R87, R90, R87, R154 ;  /* 0x000000575a577223 */ /* 0x000fc4000000009a */
[C---:B-1----:R-:W-:Y:S01]  /*c150*/  FFMA R92, R121.reuse, R82, R92 ;  /* 0x00000052795c7223 */ /* 0x042fe2000000005c */
[----:B------:R-:W1:Y:S01]  /*c160*/  LDS R122, [R126.X4+0x428] ;  /* 0x000428007e7a7984 */ /* 0x000e620000004800 */
[----:B------:R-:W-:Y:S02]  /*c170*/  FFMA R154, R121, R88, R163 ;  /* 0x00000058799a7223 */ /* 0x000fe400000000a3 */
[-C--:B------:R-:W-:Y:S02]  /*c180*/  FFMA R96, R103, R82.reuse, R96 ;  /* 0x0000005267607223 */ /* 0x080fe40000000060 */
[----:B------:R-:W-:Y:S02]  /*c190*/  FFMA R121, R95, R82, R81 ;  /* 0x000000525f797223 */ /* 0x000fe40000000051 */
[----:B------:R-:W-:Y:S02]  /*c1a0*/  FFMA R103, R103, R88, R80 ;  /* 0x0000005867677223 */ /* 0x000fe40000000050 */
[----:B------:R-:W0:Y:S01]  /*c1b0*/  LDS.64 R80, [R128.X4+0x70c0] ;  /* 0x0070c00080507984 */ /* 0x000e220000004a00 */
[----:B------:R-:W-:-:S02]  /*c1c0*/  FFMA R135, R79, R82, R135 ;  /* 0x000000524f877223 */ /* 0x000fc40000000087 */
[----:B------:R-:W-:Y:S02]  /*c1d0*/  FFMA R150, R79, R88, R150 ;  /* 0x000000584f967223 */ /* 0x000fe40000000096 */
[----:B------:R-:W1:Y:S01]  /*c1e0*/  LDS R79, [R126.X4+0x430] ;  /* 0x000430007e4f7984 */ /* 0x000e620000004800 */
[C---:B------:R-:W-:Y:S02]  /*c1f0*/  FFMA R131, R101.reuse, R82, R131 ;  /* 0x0000005265837223 */ /* 0x040fe40000000083 */
[----:B------:R-:W-:Y:S02]  /*c200*/  FFMA R101, R101, R88, R118 ;  /* 0x0000005865657223 */ /* 0x000fe40000000076 */
[C---:B------:R-:W-:Y:S02]  /*c210*/  FFMA R98, R119.reuse, R82, R98 ;  /* 0x0000005277627223 */ /* 0x040fe40000000062 */
[----:B------:R-:W-:Y:S02]  /*c220*/  FFMA R145, R119, R88, R145 ;  /* 0x0000005877917223 */ /* 0x000fe40000000091 */
[----:B------:R-:W1:Y:S01]  /*c230*/  LDS.64 R118, [R128.X4+0x7540] ;  /* 0x0075400080767984 */ /* 0x000e620000004a00 */
[----:B------:R-:W-:-:S02]  /*c240*/  FFMA R94, R123, R82, R94 ;  /* 0x000000527b5e7223 */ /* 0x000fc4000000005e */
[-C--:B------:R-:W-:Y:S02]  /*c250*/  FFMA R125, R97, R82.reuse, R125 ;  /* 0x00000052617d7223 */ /* 0x080fe4000000007d */
[-C--:B------:R-:W-:Y:S02]  /*c260*/  FFMA R129, R99, R82.reuse, R129 ;  /* 0x0000005263817223 */ /* 0x080fe40000000081 */
[-C--:B------:R-:W-:Y:S02]  /*c270*/  FFMA R133, R93, R82.reuse, R133 ;  /* 0x000000525d857223 */ /* 0x080fe40000000085 */
[-C--:B------:R-:W-:Y:S02]  /*c280*/  FFMA R144, R91, R82.reuse, R144 ;  /* 0x000000525b907223 */ /* 0x080fe40000000090 */
[----:B------:R-:W-:Y:S02]  /*c290*/  FFMA R139, R90, R82, R139 ;  /* 0x000000525a8b7223 */ /* 0x000fe4000000008b */
[----:B--2---:R-:W-:-:S02]  /*c2a0*/  FFMA R143, R82, R151, R143 ;  /* 0x00000097528f7223 */ /* 0x004fc4000000008f */
[-C--:B------:R-:W-:Y:S02]  /*c2b0*/  FFMA R100, R95, R88.reuse, R100 ;  /* 0x000000585f647223 */ /* 0x080fe40000000064 */
[-C--:B------:R-:W-:Y:S02]  /*c2c0*/  FFMA R102, R97, R88.reuse, R102 ;  /* 0x0000005861667223 */ /* 0x080fe40000000066 */
[-C--:B------:R-:W-:Y:S02]  /*c2d0*/  FFMA R146, R93, R88.reuse, R146 ;  /* 0x000000585d927223 */ /* 0x080fe40000000092 */
[----:B------:R-:W-:Y:S02]  /*c2e0*/  FFMA R152, R91, R88, R152 ;  /* 0x000000585b987223 */ /* 0x000fe40000000098 */
[-C--:B---3--:R-:W-:Y:S02]  /*c2f0*/  FFMA R92, R153, R83.reuse, R92 ;  /* 0x00000053995c7223 */ /* 0x088fe4000000005c */
[----:B----4-:R-:W-:-:S02]  /*c300*/  FFMA R91, R85, R83, R94 ;  /* 0x00000053555b7223 */ /* 0x010fc4000000005e */
[-C--:B0-----:R-:W-:Y:S02]  /*c310*/  FFMA R121, R142, R83.reuse, R121 ;  /* 0x000000538e797223 */ /* 0x081fe40000000079 */
[-C--:B------:R-:W-:Y:S02]  /*c320*/  FFMA R125, R138, R83.reuse, R125 ;  /* 0x000000538a7d7223 */ /* 0x080fe4000000007d */
[-C--:B------:R-:W-:Y:S02]  /*c330*/  FFMA R129, R136, R83.reuse, R129 ;  /* 0x0000005388817223 */ /* 0x080fe40000000081 */
[-C--:B-----5:R-:W-:Y:S02]  /*c340*/  FFMA R131, R134, R83.reuse, R131 ;  /* 0x0000005386837223 */ /* 0x0a0fe40000000083 */
[-C--:B------:R-:W-:Y:S02]  /*c350*/  FFMA R93, R132, R83.reuse, R96 ;  /* 0x00000053845d7223 */ /* 0x080fe40000000060 */
[----:B------:R-:W-:-:S02]  /*c360*/  FFMA R95, R86, R83, R98 ;  /* 0x00000053565f7223 */ /* 0x000fc40000000062 */
[-C--:B------:R-:W-:Y:S02]  /*c370*/  FFMA R133, R130, R83.reuse, R133 ;  /* 0x0000005382857223 */ /* 0x080fe40000000085 */
[-C--:B------:R-:W-:Y:S02]  /*c380*/  FFMA R135, R84, R83.reuse, R135 ;  /* 0x0000005354877223 */ /* 0x080fe40000000087 */
[-C--:B------:R-:W-:Y:S02]  /*c390*/  FFMA R97, R124, R83.reuse, R144 ;  /* 0x000000537c617223 */ /* 0x080fe40000000090 */
[-C--:B-1----:R-:W-:Y:S02]  /*c3a0*/  FFMA R139, R122, R83.reuse, R139 ;  /* 0x000000537a8b7223 */ /* 0x082fe4000000008b */
[----:B------:R-:W-:Y:S02]  /*c3b0*/  FFMA R143, R120, R83, R143 ;  /* 0x00000053788f7223 */ /* 0x000fe4000000008f */
[----:B------:R-:W-:-:S02]  /*c3c0*/  FFMA R104, R99, R88, R104 ;  /* 0x0000005863687223 */ /* 0x000fc40000000068 */
[-C--:B------:R-:W-:Y:S02]  /*c3d0*/  FFMA R149, R90, R88.reuse, R149 ;  /* 0x000000585a957223 */ /* 0x080fe40000000095 */
[----:B------:R-:W-:Y:S02]  /*c3e0*/  FFMA R87, R151, R88, R87 ;  /* 0x0000005897577223 */ /* 0x000fe40000000057 */
[-C--:B------:R-:W-:Y:S02]  /*c3f0*/  FFMA R92, R85, R80.reuse, R92 ;  /* 0x00000050555c7223 */ /* 0x080fe4000000005c */
        /* <DEDUP_REMOVED lines=11> */
[----:B------:R-:W-:Y:S02]  /*c4b0*/  FFMA R154, R153, R89, R154 ;  /* 0x00000059999a7223 */ /* 0x000fe4000000009a */
[----:B------:R-:W-:Y:S02]  /*c4c0*/  FFMA R80, R80, R79, R143 ;  /* 0x0000004f50507223 */ /* 0x000fe4000000008f */
        /* <DEDUP_REMOVED lines=10> */
[-C--:B------:R-:W-:Y:S02]  /*c570*/  FFMA R149, R122, R89.reuse, R149 ;  /* 0x000000597a957223 */ /* 0x080fe40000000095 */
        /* <DEDUP_REMOVED lines=39> */
[----:B------:R-:W-:Y:S01]  /*c7f0*/  FFMA R79, R162, R119, R118 ;  /* 0x00000077a24f7223 */ /* 0x000fe20000000076 */
[----:B------:R-:W-:Y:S01]  /*c800*/  @!P5 CALL.REL.NOINC `(.L_x_4) ;  /* 0x000000100000d944 */ /* 0x000fe20003c00000 */
[----:B------:R-:W-:Y:S05]  /*c810*/  BRA `(.L_x_5) ;  /* 0xffffdb8000007947 */ /* 0x000fea000383ffff */
.L_x_4:
[----:B------:R-:W-:-:S04]  /*c820*/  IADD3 R78, R78, 0x1, RZ ;  /* 0x000000014e4e7810 */ /* 0x000fc80007ffe0ff */
[----:B------:R-:W-:-:S13]  /*c830*/  ISETP.GE.U32.AND P5, PT, R78, 0x4, PT ;  /* 0x000000044e00780c */ /* 0x000fda0003fa6070 */
[----:B------:R-:W-:Y:S01]  /*c840*/  @P5 CALL.REL.NOINC `(.L_x_6) ;  /* 0x0000001000005944 */ /* 0x000fe20003c00000 */
[----:B------:R-:W-:Y:S05]  /*c850*/  BRA `(.L_x_7) ;  /* 0xffffb21000007947 */ /* 0x000fea000383ffff */
.L_x_6:
[----:B------:R-:W0:Y:S02]  /*c860*/  S2R R177, SR_CTAID.X ;  /* 0x0000000000b17919 */ /* 0x000e240000002500 */
[----:B0-----:R-:W-:-:S04]  /*c870*/  LEA R5, R177, R46, 0x3 ;  /* 0x0000002eb1057211 */ /* 0x001fc800078e18ff */
[----:B------:R-:W-:-:S05]  /*c880*/  SHF.L.U32 R2, R5, 0x1, RZ ;  /* 0x0000000105027819 */ /* 0x000fca00000006ff */
[----:B------:R-:W-:-:S05]  /*c890*/  IMAD.WIDE R2, R2, R117, c[0x0][0x178] ;  /* 0x00005e0002027625 */ /* 0x000fca00078e0275 */
[----:B------:R-:W2:Y:S04]  /*c8a0*/  LDG.E.CONSTANT R7, [R2.64] ;  /* 0x0000000402077981 */ /* 0x000ea8000c1e9900 */
[----:B------:R0:W3:Y:S01]  /*c8b0*/  LDG.E.CONSTANT R0, [R2.64+0x4] ;  /* 0x0000040402007981 */ /* 0x0000e2000c1e9900 */
[----:B------:R-:W-:-:S04]  /*c8c0*/  IMAD R4, R5, 0x1a, R214 ;  /* 0x0000001a05047824 */ /* 0x000fc800078e02d6 */
[----:B------:R-:W-:-:S04]  /*c8d0*/  IMAD R4, R4, 0xd, RZ ;  /* 0x0000000d04047824 */ /* 0x000fc800078e02ff */
[----:B------:R-:W-:-:S04]  /*c8e0*/  IMAD.WIDE R4, R4, R117, c[0x0][0x170] ;  /* 0x00005c0004047625 */ /* 0x000fc800078e0275 */
[--C-:B--2---:R-:W-:Y:S02]  /*c8f0*/  FADD R104, R104, R7.reuse ;  /* 0x0000000768687221 */ /* 0x104fe40000000000 */
[--C-:B------:R-:W-:Y:S02]  /*c900*/  FADD R102, R102, R7.reuse ;  /* 0x0000000766667221 */ /* 0x100fe40000000000 */
[--C-:B------:R-:W-:Y:S01]  /*c910*/  FADD R96, R96, R7.reuse ;  /* 0x0000000760607221 */ /* 0x100fe20000000000 */
[----:B0-----:R-:W-:Y:S01]  /*c920*/  FMNMX R3, RZ, R104, !PT ;  /* 0x00000068ff037209 */ /* 0x001fe20007800000 */
[--C-:B------:R-:W-:Y:S01]  /*c930*/  FADD R100, R100, R7.reuse ;  /* 0x0000000764647221 */ /* 0x100fe20000000000 */
[----:B------:R-:W-:Y:S01]  /*c940*/  FMNMX R9, RZ, R102, !PT ;  /* 0x00000066ff097209 */ /* 0x000fe20007800000 */
[--C-:B------:R-:W-:Y:S02]  /*c950*/  FADD R98, R98, R7.reuse ;  /* 0x0000000762627221 */ /* 0x100fe40000000000 */
[----:B------:R0:W-:Y:S01]  /*c960*/  STG.E [R4.64], R3 ;  /* 0x0000000304007986 */ /* 0x0001e2000c101904 */
[----:B------:R-:W-:-:S02]  /*c970*/  FADD R94, R94, R7 ;  /* 0x000000075e5e7221 */ /* 0x000fc40000000000 */
[--C-:B------:R-:W-:Y:S01]  /*c980*/  FADD R92, R92, R7.reuse ;  /* 0x000000075c5c7221 */ /* 0x100fe20000000000 */
[----:B------:R1:W-:Y:S01]  /*c990*/  STG.E [R4.64+0x8], R9 ;  /* 0x0000080904007986 */ /* 0x0003e2000c101904 */
[--C-:B---3--:R-:W-:Y:S01]  /*c9a0*/  FADD R90, R90, R0.reuse ;  /* 0x000000005a5a7221 */ /* 0x108fe20000000000 */
[----:B------:R-:W-:Y:S01]  /*c9b0*/  FMNMX R11, RZ, R98, !PT ;  /* 0x00000062ff0b7209 */ /* 0x000fe20007800000 */
[--C-:B------:R-:W-:Y:S01]  /*c9c0*/  FADD R103, R103, R7.reuse ;  /* 0x0000000767677221 */ /* 0x100fe20000000000 */
[----:B------:R-:W-:Y:S01]  /*c9d0*/  FMNMX R13, RZ, R92, !PT ;  /* 0x0000005cff0d7209 */ /* 0x000fe20007800000 */
[--C-:B------:R-:W-:Y:S02]  /*c9e0*/  FADD R101, R101, R7.reuse ;  /* 0x0000000765657221 */ /* 0x100fe40000000000 */
[--C-:B------:R-:W-:Y:S01]  /*c9f0*/  FADD R99, R99, R7.reuse ;  /* 0x0000000763637221 */ /* 0x100fe20000000000 */
[----:B0-----:R-:W-:Y:S01]  /*ca00*/  FMNMX R3, RZ, R96, !PT ;  /* 0x00000060ff037209 */ /* 0x001fe20007800000 */
[--C-:B------:R-:W-:Y:S01]  /*ca10*/  FADD R97, R97, R7.reuse ;  /* 0x0000000761617221 */ /* 0x100fe20000000000 */
[----:B------:R-:W-:Y:S01]  /*ca20*/  STG.E [R4.64+0x18], R11 ;  /* 0x0000180b04007986 */ /* 0x000fe2000c101904 */
[--C-:B------:R-:W-:Y:S01]  /*ca30*/  FADD R95, R95, R7.reuse ;  /* 0x000000075f5f7221 */ /* 0x100fe20000000000 */
[----:B-1----:R-:W-:Y:S01]  /*ca40*/  FMNMX R9, RZ, R94, !PT ;  /* 0x0000005eff097209 */ /* 0x002fe20007800000 */
[----:B------:R-:W-:Y:S01]  /*ca50*/  FADD R93, R93, R7 ;  /* 0x000000075d5d7221 */ /* 0x000fe20000000000 */
[----:B------:R0:W-:Y:S01]  /*ca60*/  STG.E [R4.64+0x20], R3 ;  /* 0x0000200304007986 */ /* 0x0001e2000c101904 */
[----:B------:R-:W-:Y:S01]  /*ca70*/  FMNMX R7, RZ, R100, !PT ;  /* 0x00000064ff077209 */ /* 0x000fe20007800000 */
[--C-:B------:R-:W-:Y:S01]  /*ca80*/  FADD R91, R91, R0.reuse ;  /* 0x000000005b5b7221 */ /* 0x100fe20000000000 */
[----:B------:R-:W-:Y:S01]  /*ca90*/  FMNMX R103, RZ, R103, !PT ;  /* 0x00000067ff677209 */ /* 0x000fe20007800000 */
[--C-:B------:R-:W-:Y:S01]  /*caa0*/  FADD R89, R89, R0.reuse ;  /* 0x0000000059597221 */ /* 0x100fe20000000000 */
[----:B------:R-:W-:Y:S01]  /*cab0*/  STG.E [R4.64+0x28], R9 ;  /* 0x0000280904007986 */ /* 0x000fe2000c101904 */
[--C-:B------:R-:W-:Y:S01]  /*cac0*/  FADD R88, R88, R0.reuse ;  /* 0x0000000058587221 */ /* 0x100fe20000000000 */
[----:B------:R-:W-:Y:S01]  /*cad0*/  FMNMX R101, RZ, R101, !PT ;  /* 0x00000065ff657209 */ /* 0x000fe20007800000 */
[--C-:B------:R-:W-:Y:S01]  /*cae0*/  FADD R87, R87, R0.reuse ;  /* 0x0000000057577221 */ /* 0x100fe20000000000 */
[----:B------:R1:W-:Y:S01]  /*caf0*/  STG.E [R4.64+0x10], R7 ;  /* 0x0000100704007986 */ /* 0x0003e2000c101904 */
[--C-:B------:R-:W-:Y:S01]  /*cb00*/  FADD R86, R86, R0.reuse ;  /* 0x0000000056567221 */ /* 0x100fe20000000000 */
[----:B------:R-:W-:Y:S01]  /*cb10*/  FMNMX R99, RZ, R99, !PT ;  /* 0x00000063ff637209 */ /* 0x000fe20007800000 */
[--C-:B------:R-:W-:Y:S01]  /*cb20*/  FADD R85, R85, R0.reuse ;  /* 0x0000000055557221 */ /* 0x100fe20000000000 */
[----:B0-----:R-:W-:Y:S01]  /*cb30*/  FMNMX R3, RZ, R90, !PT ;  /* 0x0000005aff037209 */ /* 0x001fe20007800000 */
        /* <DEDUP_REMOVED lines=9> */
[----:B------:R-:W-:Y:S01]  /*cbd0*/  FMNMX R93, RZ, R93, !PT ;  /* 0x0000005dff5d7209 */ /* 0x000fe20007800000 */
[----:B------:R-:W-:Y:S01]  /*cbe0*/  FADD R0, R79, R0 ;  /* 0x000000004f007221 */ /* 0x000fe20000000000 */
[----:B------:R-:W-:Y:S01]  /*cbf0*/  FMNMX R91, RZ, R91, !PT ;  /* 0x0000005bff5b7209 */ /* 0x000fe20007800000 */
[----:B------:R-:W-:Y:S01]  /*cc00*/  STG.E [R4.64+0x4], R103 ;  /* 0x0000046704007986 */ /* 0x000fe2000c101904 */
[----:B------:R-:W-:-:S02]  /*cc10*/  FMNMX R89, RZ, R89, !PT ;  /* 0x00000059ff597209 */ /* 0x000fc40007800000 */
[----:B-1----:R-:W-:Y:S01]  /*cc20*/  FMNMX R7, RZ, R88, !PT ;  /* 0x00000058ff077209 */ /* 0x002fe20007800000 */
[----:B------:R-:W-:Y:S01]  /*cc30*/  STG.E [R4.64+0xc], R101 ;  /* 0x00000c6504007986 */ /* 0x000fe2000c101904 */
[----:B------:R-:W-:Y:S02]  /*cc40*/  FMNMX R87, RZ, R87, !PT ;  /* 0x00000057ff577209 */ /* 0x000fe40007800000 */
[----:B------:R-:W-:Y:S01]  /*cc50*/  FMNMX R9, RZ, R86, !PT ;  /* 0x00000056ff097209 */ /* 0x000fe20007800000 */
[----:B------:R-:W-:Y:S01]  /*cc60*/  STG.E [R4.64+0x14], R99 ;  /* 0x0000146304007986 */ /* 0x000fe2000c101904 */
[----:B------:R-:W-:Y:S02]  /*cc70*/  FMNMX R85, RZ, R85, !PT ;  /* 0x00000055ff557209 */ /* 0x000fe40007800000 */
[----:B------:R-:W-:Y:S01]  /*cc80*/  FMNMX R11, RZ, R84, !PT ;  /* 0x00000054ff0b7209 */ /* 0x000fe20007800000 */
[----:B------:R-:W-:Y:S01]  /*cc90*/  STG.E [R4.64+0x1c], R97 ;  /* 0x00001c6104007986 */ /* 0x000fe2000c101904 */
[----:B------:R-:W-:-:S02]  /*cca0*/  FMNMX R83, RZ, R83, !PT ;  /* 0x00000053ff537209 */ /* 0x000fc40007800000 */
[----:B0-----:R-:W-:Y:S01]  /*ccb0*/  FMNMX R3, RZ, R82, !PT ;  /* 0x00000052ff037209 */ /* 0x001fe20007800000 */
[----:B------:R-:W-:Y:S01]  /*ccc0*/  STG.E [R4.64+0x24], R95 ;  /* 0x0000245f04007986 */ /* 0x000fe2000c101904 */
[----:B------:R-:W-:Y:S02]  /*ccd0*/  FMNMX R81, RZ, R81, !PT ;  /* 0x00000051ff517209 */ /* 0x000fe40007800000 */
[----:B------:R-:W-:Y:S01]  /*cce0*/  FMNMX R13, RZ, R80, !PT ;  /* 0x00000050ff0d7209 */ /* 0x000fe20007800000 */
[----:B------:R-:W-:Y:S01]  /*ccf0*/  STG.E [R4.64+0x2c], R93 ;  /* 0x00002c5d04007986 */ /* 0x000fe2000c101904 */
[----:B------:R-:W-:-:S03]  /*cd00*/  FMNMX R15, RZ, R0, !PT ;  /* 0x00000000ff0f7209 */ /* 0x000fc60007800000 */
[----:B------:R-:W-:Y:S04]  /*cd10*/  STG.E [R4.64+0x2a4], R91 ;  /* 0x0002a45b04007986 */ /* 0x000fe8000c101904 */
        /* <DEDUP_REMOVED lines=10> */
[----:B------:R-:W-:Y:S01]  /*cdc0*/  STG.E [R4.64+0x2d4], R15 ;  /* 0x0002d40f04007986 */ /* 0x000fe2000c101904 */
[----:B------:R-:W-:Y:S05]  /*cdd0*/  EXIT ;  /* 0x000000000000794d */ /* 0x000fea0003800000 */
.L_x_8:
[----:B------:R-:W-:-:S00]  /*cde0*/  BRA `(.L_x_8) ;  /* 0xfffffff000007947 */ /* 0x000fc0000383ffff */
[----:B------:R-:W-:-:S00]  /*cdf0*/  NOP ;  /* 0x0000000000007918 */ /* 0x000fc00000000000 */
        /* <DEDUP_REMOVED lines=8> */
.L_x_9:


//--------------------- .nv.shared.candidate0     --------------------------
	.section	.nv.shared.candidate0,"aw",@nobits
	.align	4
.nv.shared.candidate0:
	.zero		47232
